//
// Generated by NVIDIA NVVM Compiler
//
// Compiler Build ID: CL-36424714
// Cuda compilation tools, release 13.0, V13.0.88
// Based on NVVM 20.0.0
//

.version 9.0
.target sm_100
.address_size 64

	// .globl	_Z13updateQKernelPdS_idd
.global .align 4 .b8 precalc_xorwow_matrix[102400];
.global .align 4 .b8 precalc_xorwow_offset_matrix[102400];
.global .align 4 .b8 mrg32k3aM1[2304];
.global .align 4 .b8 mrg32k3aM2[2304];
.global .align 4 .b8 mrg32k3aM1SubSeq[2016];
.global .align 4 .b8 mrg32k3aM2SubSeq[2016];
.global .align 4 .b8 mrg32k3aM1Seq[2304];
.global .align 4 .b8 mrg32k3aM2Seq[2304];
.const .align 8 .b8 __cr_lgamma_table[72];
// _ZZ19epsilonGreedyKernelPdPiidS0_P17curandStateXORWOWE10sharedMaxQ has been demoted
// _ZZ19epsilonGreedyKernelPdPiidS0_P17curandStateXORWOWE16sharedBestAction has been demoted

.visible .entry _Z13updateQKernelPdS_idd(
	.param .u64 .ptr .align 1 _Z13updateQKernelPdS_idd_param_0,
	.param .u64 .ptr .align 1 _Z13updateQKernelPdS_idd_param_1,
	.param .u32 _Z13updateQKernelPdS_idd_param_2,
	.param .f64 _Z13updateQKernelPdS_idd_param_3,
	.param .f64 _Z13updateQKernelPdS_idd_param_4
)
{
	.reg .pred 	%p<21>;
	.reg .b32 	%r<39>;
	.reg .b64 	%rd<22>;
	.reg .b64 	%fd<91>;

	ld.param.u64 	%rd3, [_Z13updateQKernelPdS_idd_param_0];
	ld.param.u64 	%rd4, [_Z13updateQKernelPdS_idd_param_1];
	ld.param.u32 	%r23, [_Z13updateQKernelPdS_idd_param_2];
	ld.param.f64 	%fd15, [_Z13updateQKernelPdS_idd_param_3];
	ld.param.f64 	%fd16, [_Z13updateQKernelPdS_idd_param_4];
	cvta.to.global.u64 	%rd1, %rd4;
	mov.u32 	%r24, %ctaid.x;
	mov.u32 	%r25, %ntid.x;
	mov.u32 	%r26, %tid.x;
	mad.lo.s32 	%r1, %r24, %r25, %r26;
	mul.lo.s32 	%r27, %r23, %r23;
	setp.ge.s32 	%p1, %r1, %r27;
	@%p1 bra 	$L__BB0_16;
	cvta.to.global.u64 	%rd5, %rd3;
	mul.wide.s32 	%rd6, %r1, 8;
	add.s64 	%rd7, %rd5, %rd6;
	ld.global.f64 	%fd1, [%rd7];
	mov.b64 	%rd8, %fd1;
	setp.lt.s64 	%p2, %rd8, 0;
	and.b64  	%rd9, %rd8, 9223372036854775807;
	add.s64 	%rd10, %rd9, -4503599627370496;
	setp.lt.u64 	%p3, %rd10, 9214364837600034816;
	and.pred  	%p4, %p3, %p2;
	add.s64 	%rd11, %rd9, -1;
	setp.lt.u64 	%p5, %rd11, 4503599627370495;
	and.pred  	%p6, %p5, %p2;
	setp.eq.s64 	%p7, %rd9, 0;
	or.pred  	%p8, %p7, %p6;
	setp.eq.s64 	%p9, %rd9, 9218868437227405312;
	or.pred  	%p10, %p8, %p9;
	or.pred  	%p11, %p10, %p4;
	@%p11 bra 	$L__BB0_16;
	setp.lt.s32 	%p12, %r23, 1;
	mov.f64 	%fd90, 0dFFF0000000000000;
	@%p12 bra 	$L__BB0_15;
	rem.s32 	%r29, %r1, %r23;
	mul.lo.s32 	%r2, %r29, %r23;
	and.b32  	%r3, %r23, 15;
	setp.lt.u32 	%p13, %r23, 16;
	mov.f64 	%fd90, 0dFFF0000000000000;
	mov.b32 	%r35, 0;
	@%p13 bra 	$L__BB0_6;
	and.b32  	%r35, %r23, 2147483632;
	neg.s32 	%r33, %r35;
	add.s64 	%rd2, %rd1, 64;
	mov.f64 	%fd90, 0dFFF0000000000000;
	mov.u32 	%r32, %r2;
$L__BB0_5:
	.pragma "nounroll";
	mul.wide.s32 	%rd12, %r32, 8;
	add.s64 	%rd13, %rd2, %rd12;
	ld.global.f64 	%fd21, [%rd13+-64];
	max.f64 	%fd22, %fd90, %fd21;
	ld.global.f64 	%fd23, [%rd13+-56];
	max.f64 	%fd24, %fd22, %fd23;
	ld.global.f64 	%fd25, [%rd13+-48];
	max.f64 	%fd26, %fd24, %fd25;
	ld.global.f64 	%fd27, [%rd13+-40];
	max.f64 	%fd28, %fd26, %fd27;
	ld.global.f64 	%fd29, [%rd13+-32];
	max.f64 	%fd30, %fd28, %fd29;
	ld.global.f64 	%fd31, [%rd13+-24];
	max.f64 	%fd32, %fd30, %fd31;
	ld.global.f64 	%fd33, [%rd13+-16];
	max.f64 	%fd34, %fd32, %fd33;
	ld.global.f64 	%fd35, [%rd13+-8];
	max.f64 	%fd36, %fd34, %fd35;
	ld.global.f64 	%fd37, [%rd13];
	max.f64 	%fd38, %fd36, %fd37;
	ld.global.f64 	%fd39, [%rd13+8];
	max.f64 	%fd40, %fd38, %fd39;
	ld.global.f64 	%fd41, [%rd13+16];
	max.f64 	%fd42, %fd40, %fd41;
	ld.global.f64 	%fd43, [%rd13+24];
	max.f64 	%fd44, %fd42, %fd43;
	ld.global.f64 	%fd45, [%rd13+32];
	max.f64 	%fd46, %fd44, %fd45;
	ld.global.f64 	%fd47, [%rd13+40];
	max.f64 	%fd48, %fd46, %fd47;
	ld.global.f64 	%fd49, [%rd13+48];
	max.f64 	%fd50, %fd48, %fd49;
	ld.global.f64 	%fd51, [%rd13+56];
	max.f64 	%fd90, %fd50, %fd51;
	add.s32 	%r33, %r33, 16;
	add.s32 	%r32, %r32, 16;
	setp.ne.s32 	%p14, %r33, 0;
	@%p14 bra 	$L__BB0_5;
$L__BB0_6:
	setp.eq.s32 	%p15, %r3, 0;
	@%p15 bra 	$L__BB0_15;
	and.b32  	%r11, %r23, 7;
	setp.lt.u32 	%p16, %r3, 8;
	@%p16 bra 	$L__BB0_9;
	add.s32 	%r30, %r35, %r2;
	mul.wide.s32 	%rd14, %r30, 8;
	add.s64 	%rd15, %rd1, %rd14;
	ld.global.f64 	%fd53, [%rd15];
	max.f64 	%fd54, %fd90, %fd53;
	ld.global.f64 	%fd55, [%rd15+8];
	max.f64 	%fd56, %fd54, %fd55;
	ld.global.f64 	%fd57, [%rd15+16];
	max.f64 	%fd58, %fd56, %fd57;
	ld.global.f64 	%fd59, [%rd15+24];
	max.f64 	%fd60, %fd58, %fd59;
	ld.global.f64 	%fd61, [%rd15+32];
	max.f64 	%fd62, %fd60, %fd61;
	ld.global.f64 	%fd63, [%rd15+40];
	max.f64 	%fd64, %fd62, %fd63;
	ld.global.f64 	%fd65, [%rd15+48];
	max.f64 	%fd66, %fd64, %fd65;
	ld.global.f64 	%fd67, [%rd15+56];
	max.f64 	%fd90, %fd66, %fd67;
	add.s32 	%r35, %r35, 8;
$L__BB0_9:
	setp.eq.s32 	%p17, %r11, 0;
	@%p17 bra 	$L__BB0_15;
	and.b32  	%r14, %r23, 3;
	setp.lt.u32 	%p18, %r11, 4;
	@%p18 bra 	$L__BB0_12;
	add.s32 	%r31, %r35, %r2;
	mul.wide.s32 	%rd16, %r31, 8;
	add.s64 	%rd17, %rd1, %rd16;
	ld.global.f64 	%fd69, [%rd17];
	max.f64 	%fd70, %fd90, %fd69;
	ld.global.f64 	%fd71, [%rd17+8];
	max.f64 	%fd72, %fd70, %fd71;
	ld.global.f64 	%fd73, [%rd17+16];
	max.f64 	%fd74, %fd72, %fd73;
	ld.global.f64 	%fd75, [%rd17+24];
	max.f64 	%fd90, %fd74, %fd75;
	add.s32 	%r35, %r35, 4;
$L__BB0_12:
	setp.eq.s32 	%p19, %r14, 0;
	@%p19 bra 	$L__BB0_15;
	add.s32 	%r38, %r35, %r2;
	neg.s32 	%r37, %r14;
$L__BB0_14:
	.pragma "nounroll";
	mul.wide.s32 	%rd18, %r38, 8;
	add.s64 	%rd19, %rd1, %rd18;
	ld.global.f64 	%fd76, [%rd19];
	max.f64 	%fd90, %fd90, %fd76;
	add.s32 	%r38, %r38, 1;
	add.s32 	%r37, %r37, 1;
	setp.ne.s32 	%p20, %r37, 0;
	@%p20 bra 	$L__BB0_14;
$L__BB0_15:
	mul.f64 	%fd77, %fd15, %fd90;
	sub.f64 	%fd78, %fd77, %fd1;
	add.s64 	%rd21, %rd1, %rd6;
	ld.global.f64 	%fd79, [%rd21];
	sub.f64 	%fd80, %fd78, %fd79;
	fma.rn.f64 	%fd81, %fd16, %fd80, %fd79;
	st.global.f64 	[%rd21], %fd81;
$L__BB0_16:
	ret;

}
	// .globl	_Z19epsilonGreedyKernelPdPiidS0_P17curandStateXORWOW
.visible .entry _Z19epsilonGreedyKernelPdPiidS0_P17curandStateXORWOW(
	.param .u64 .ptr .align 1 _Z19epsilonGreedyKernelPdPiidS0_P17curandStateXORWOW_param_0,
	.param .u64 .ptr .align 1 _Z19epsilonGreedyKernelPdPiidS0_P17curandStateXORWOW_param_1,
	.param .u32 _Z19epsilonGreedyKernelPdPiidS0_P17curandStateXORWOW_param_2,
	.param .f64 _Z19epsilonGreedyKernelPdPiidS0_P17curandStateXORWOW_param_3,
	.param .u64 .ptr .align 1 _Z19epsilonGreedyKernelPdPiidS0_P17curandStateXORWOW_param_4,
	.param .u64 .ptr .align 1 _Z19epsilonGreedyKernelPdPiidS0_P17curandStateXORWOW_param_5
)
{
	.reg .pred 	%p<12>;
	.reg .b32 	%r<77>;
	.reg .b32 	%f<4>;
	.reg .b64 	%rd<23>;
	.reg .b64 	%fd<14>;
	// demoted variable
	.shared .align 8 .b8 _ZZ19epsilonGreedyKernelPdPiidS0_P17curandStateXORWOWE10sharedMaxQ[2048];
	// demoted variable
	.shared .align 4 .b8 _ZZ19epsilonGreedyKernelPdPiidS0_P17curandStateXORWOWE16sharedBestAction[1024];
	ld.param.u64 	%rd5, [_Z19epsilonGreedyKernelPdPiidS0_P17curandStateXORWOW_param_0];
	ld.param.u64 	%rd7, [_Z19epsilonGreedyKernelPdPiidS0_P17curandStateXORWOW_param_1];
	ld.param.u32 	%r32, [_Z19epsilonGreedyKernelPdPiidS0_P17curandStateXORWOW_param_2];
	ld.param.f64 	%fd6, [_Z19epsilonGreedyKernelPdPiidS0_P17curandStateXORWOW_param_3];
	ld.param.u64 	%rd8, [_Z19epsilonGreedyKernelPdPiidS0_P17curandStateXORWOW_param_4];
	ld.param.u64 	%rd6, [_Z19epsilonGreedyKernelPdPiidS0_P17curandStateXORWOW_param_5];
	cvta.to.global.u64 	%rd1, %rd8;
	cvta.to.global.u64 	%rd2, %rd7;
	mov.u32 	%r1, %ctaid.x;
	setp.ge.s32 	%p1, %r1, %r32;
	@%p1 bra 	$L__BB1_15;
	cvta.to.global.u64 	%rd9, %rd6;
	mul.wide.u32 	%rd10, %r1, 48;
	add.s64 	%rd3, %rd9, %rd10;
	ld.global.v2.u32 	{%r75, %r3}, [%rd3+8];
	ld.global.v2.u32 	{%r74, %r73}, [%rd3+16];
	mul.lo.s32 	%r6, %r32, %r1;
	mul.wide.u32 	%rd11, %r6, 4;
	add.s64 	%rd12, %rd2, %rd11;
	ld.global.u32 	%r7, [%rd12];
	setp.eq.s32 	%p2, %r7, 0;
	@%p2 bra 	$L__BB1_15;
	ld.global.v2.u32 	{%r8, %r9}, [%rd3+24];
	ld.global.f32 	%f1, [%rd3+32];
	ld.global.f64 	%fd1, [%rd3+40];
	ld.global.u32 	%r10, [%rd3];
	ld.global.u32 	%r33, [%rd3+4];
	shr.u32 	%r34, %r33, 2;
	xor.b32  	%r35, %r34, %r33;
	shl.b32 	%r36, %r73, 4;
	shl.b32 	%r37, %r35, 1;
	xor.b32  	%r38, %r36, %r37;
	xor.b32  	%r39, %r38, %r73;
	xor.b32  	%r72, %r39, %r35;
	add.s32 	%r76, %r10, 362437;
	add.s32 	%r40, %r72, %r76;
	cvt.rn.f32.u32 	%f2, %r40;
	fma.rn.f32 	%f3, %f2, 0f2F800000, 0f2F000000;
	cvt.f64.f32 	%fd7, %f3;
	setp.leu.f64 	%p3, %fd6, %fd7;
	@%p3 bra 	$L__BB1_4;
	shr.u32 	%r57, %r75, 2;
	xor.b32  	%r58, %r57, %r75;
	shl.b32 	%r59, %r72, 4;
	shl.b32 	%r60, %r58, 1;
	xor.b32  	%r61, %r60, %r59;
	xor.b32  	%r62, %r61, %r58;
	xor.b32  	%r71, %r62, %r72;
	add.s32 	%r76, %r10, 724874;
	add.s32 	%r63, %r71, %r76;
	rem.u32 	%r64, %r63, %r7;
	add.s32 	%r65, %r64, %r6;
	mul.wide.u32 	%rd19, %r65, 4;
	add.s64 	%rd20, %rd2, %rd19;
	ld.global.u32 	%r66, [%rd20];
	mul.wide.u32 	%rd21, %r1, 4;
	add.s64 	%rd22, %rd1, %rd21;
	st.global.u32 	[%rd22], %r66;
	mov.u32 	%r75, %r3;
	bra.uni 	$L__BB1_14;
$L__BB1_4:
	mov.u32 	%r15, %tid.x;
	setp.ge.s32 	%p4, %r15, %r7;
	mov.b32 	%r69, -1;
	mov.f64 	%fd13, 0dFFF0000000000000;
	@%p4 bra 	$L__BB1_7;
	cvta.to.global.u64 	%rd4, %rd5;
	mov.f64 	%fd13, 0dFFF0000000000000;
	mov.b32 	%r69, -1;
	mov.u32 	%r46, %ntid.x;
	mov.u32 	%r68, %r15;
$L__BB1_6:
	add.s32 	%r43, %r68, %r6;
	mul.wide.s32 	%rd13, %r43, 4;
	add.s64 	%rd14, %rd2, %rd13;
	ld.global.u32 	%r44, [%rd14];
	add.s32 	%r45, %r44, %r6;
	mul.wide.s32 	%rd15, %r45, 8;
	add.s64 	%rd16, %rd4, %rd15;
	ld.global.f64 	%fd10, [%rd16];
	setp.gt.f64 	%p5, %fd10, %fd13;
	selp.f64 	%fd13, %fd10, %fd13, %p5;
	selp.b32 	%r69, %r44, %r69, %p5;
	add.s32 	%r68, %r68, %r46;
	setp.lt.s32 	%p6, %r68, %r7;
	@%p6 bra 	$L__BB1_6;
$L__BB1_7:
	shl.b32 	%r47, %r15, 3;
	mov.u32 	%r48, _ZZ19epsilonGreedyKernelPdPiidS0_P17curandStateXORWOWE10sharedMaxQ;
	add.s32 	%r21, %r48, %r47;
	st.shared.f64 	[%r21], %fd13;
	shl.b32 	%r49, %r15, 2;
	mov.u32 	%r50, _ZZ19epsilonGreedyKernelPdPiidS0_P17curandStateXORWOWE16sharedBestAction;
	add.s32 	%r22, %r50, %r49;
	st.shared.u32 	[%r22], %r69;
	bar.sync 	0;
	mov.u32 	%r70, %ntid.x;
	setp.lt.u32 	%p7, %r70, 2;
	@%p7 bra 	$L__BB1_12;
$L__BB1_8:
	mov.u32 	%r24, %r70;
	shr.u32 	%r70, %r24, 1;
	setp.ge.u32 	%p8, %r15, %r70;
	@%p8 bra 	$L__BB1_11;
	shl.b32 	%r51, %r70, 3;
	add.s32 	%r52, %r21, %r51;
	ld.shared.f64 	%fd5, [%r52];
	ld.shared.f64 	%fd11, [%r21];
	setp.leu.f64 	%p9, %fd5, %fd11;
	@%p9 bra 	$L__BB1_11;
	st.shared.f64 	[%r21], %fd5;
	shl.b32 	%r53, %r70, 2;
	add.s32 	%r54, %r22, %r53;
	ld.shared.u32 	%r55, [%r54];
	st.shared.u32 	[%r22], %r55;
$L__BB1_11:
	bar.sync 	0;
	setp.gt.u32 	%p10, %r24, 3;
	@%p10 bra 	$L__BB1_8;
$L__BB1_12:
	setp.ne.s32 	%p11, %r15, 0;
	mov.u32 	%r71, %r72;
	mov.u32 	%r72, %r73;
	mov.u32 	%r73, %r74;
	mov.u32 	%r74, %r3;
	@%p11 bra 	$L__BB1_14;
	ld.shared.u32 	%r56, [_ZZ19epsilonGreedyKernelPdPiidS0_P17curandStateXORWOWE16sharedBestAction];
	mul.wide.u32 	%rd17, %r1, 4;
	add.s64 	%rd18, %rd1, %rd17;
	st.global.u32 	[%rd18], %r56;
$L__BB1_14:
	st.global.v2.u32 	[%rd3], {%r76, %r75};
	st.global.v2.u32 	[%rd3+8], {%r74, %r73};
	st.global.v2.u32 	[%rd3+16], {%r72, %r71};
	st.global.v2.u32 	[%rd3+24], {%r8, %r9};
	st.global.f32 	[%rd3+32], %f1;
	st.global.f64 	[%rd3+40], %fd1;
$L__BB1_15:
	ret;

}


// ===== COMPILED SASS (sm_100) =====

	.target	sm_100

	.elftype	@"ET_EXEC"


//--------------------- .note.nv.tkinfo           --------------------------
	.section	.note.nv.tkinfo,"",@"SHT_NOTE"
	.sectionflags	@"SHF_NOTE_NV_TKINFO"
	.tkinfo
        /*0018*/ 	.word	0x00000002
        /*0030*/ 	.string	""
        /*0030*/ 	.string	"ptxas"
        /*0030*/ 	.string	"Cuda compilation tools, release 13.0, V13.0.88"
        /*0030*/ 	.string	"Build cuda_13.0.r13.0/compiler.36424714_0"
        /*0030*/ 	.string	"-arch sm_100 -m 64 "



//--------------------- .note.nv.cuinfo           --------------------------
	.section	.note.nv.cuinfo,"",@"SHT_NOTE"
	.sectionflags	@"SHF_NOTE_NV_CUINFO"
        /*0018*/ 	.short	0x0002
        /*001a*/ 	.short	0x0064
        /*001c*/ 	.short	0x0082
	.zero		2


//--------------------- .nv.info                  --------------------------
	.section	.nv.info,"",@"SHT_CUDA_INFO"
	.align	4


	//----- nvinfo : EIATTR_REGCOUNT
	.align		4
        /*0000*/ 	.byte	0x04, 0x2f
        /*0002*/ 	.short	(.L_10 - .L_9)
	.align		4
.L_9:
        /*0004*/ 	.word	index@(_Z13updateQKernelPdS_idd)
        /*0008*/ 	.word	0x00000020


	//----- nvinfo : EIATTR_FRAME_SIZE
	.align		4
.L_10:
        /*000c*/ 	.byte	0x04, 0x11
        /*000e*/ 	.short	(.L_12 - .L_11)
	.align		4
.L_11:
        /*0010*/ 	.word	index@(_Z13updateQKernelPdS_idd)
        /*0014*/ 	.word	0x00000000


	//----- nvinfo : EIATTR_REGCOUNT
	.align		4
.L_12:
        /*0018*/ 	.byte	0x04, 0x2f
        /*001a*/ 	.short	(.L_14 - .L_13)
	.align		4
.L_13:
        /*001c*/ 	.word	index@(_Z19epsilonGreedyKernelPdPiidS0_P17curandStateXORWOW)
        /*0020*/ 	.word	0x0000001a


	//----- nvinfo : EIATTR_FRAME_SIZE
	.align		4
.L_14:
        /*0024*/ 	.byte	0x04, 0x11
        /*0026*/ 	.short	(.L_16 - .L_15)
	.align		4
.L_15:
        /*0028*/ 	.word	index@(_Z19epsilonGreedyKernelPdPiidS0_P17curandStateXORWOW)
        /*002c*/ 	.word	0x00000000


	//----- nvinfo : EIATTR_MIN_STACK_SIZE
	.align		4
.L_16:
        /*0030*/ 	.byte	0x04, 0x12
        /*0032*/ 	.short	(.L_18 - .L_17)
	.align		4
.L_17:
        /*0034*/ 	.word	index@(_Z19epsilonGreedyKernelPdPiidS0_P17curandStateXORWOW)
        /*0038*/ 	.word	0x00000000


	//----- nvinfo : EIATTR_MIN_STACK_SIZE
	.align		4
.L_18:
        /*003c*/ 	.byte	0x04, 0x12
        /*003e*/ 	.short	(.L_20 - .L_19)
	.align		4
.L_19:
        /*0040*/ 	.word	index@(_Z13updateQKernelPdS_idd)
        /*0044*/ 	.word	0x00000000
.L_20:


//--------------------- .nv.compat                --------------------------
	.section	.nv.compat,"",@"SHT_CUDA_COMPAT_INFO"
	.align	4
        /*0000*/ 	.byte	0x02, 0x09, 0x00, 0x00, 0x02, 0x02, 0x01, 0x00, 0x02, 0x05, 0x05, 0x00, 0x03, 0x07, 0x01, 0x01
        /*0010*/ 	.byte	0x02, 0x03, 0x00, 0x00, 0x02, 0x06, 0x01, 0x00, 0x04, 0x0b, 0x08, 0x00, 0x01, 0x00, 0x00, 0x00
        /*0020*/ 	.byte	0x00, 0x00, 0x00, 0x00


//--------------------- .nv.info._Z19epsilonGreedyKernelPdPiidS0_P17curandStateXORWOW --------------------------
	.section	.nv.info._Z19epsilonGreedyKernelPdPiidS0_P17curandStateXORWOW,"",@"SHT_CUDA_INFO"
	.sectionflags	@""
	.align	4


	//----- nvinfo : EIATTR_CUDA_API_VERSION
	.align		4
        /*0000*/ 	.byte	0x04, 0x37
        /*0002*/ 	.short	(.L_22 - .L_21)
.L_21:
        /*0004*/ 	.word	0x00000082


	//----- nvinfo : EIATTR_KPARAM_INFO
	.align		4
.L_22:
        /*0008*/ 	.byte	0x04, 0x17
        /*000a*/ 	.short	(.L_24 - .L_23)
.L_23:
        /*000c*/ 	.word	0x00000000
        /*0010*/ 	.short	0x0005
        /*0012*/ 	.short	0x0028
        /*0014*/ 	.byte	0x00, 0xf5, 0x21, 0x00


	//----- nvinfo : EIATTR_KPARAM_INFO
	.align		4
.L_24:
        /*0018*/ 	.byte	0x04, 0x17
        /*001a*/ 	.short	(.L_26 - .L_25)
.L_25:
        /*001c*/ 	.word	0x00000000
        /*0020*/ 	.short	0x0004
        /*0022*/ 	.short	0x0020
        /*0024*/ 	.byte	0x00, 0xf5, 0x21, 0x00


	//----- nvinfo : EIATTR_KPARAM_INFO
	.align		4
.L_26:
        /*0028*/ 	.byte	0x04, 0x17
        /*002a*/ 	.short	(.L_28 - .L_27)
.L_27:
        /*002c*/ 	.word	0x00000000
        /*0030*/ 	.short	0x0003
        /*0032*/ 	.short	0x0018
        /*0034*/ 	.byte	0x00, 0xf0, 0x21, 0x00


	//----- nvinfo : EIATTR_KPARAM_INFO
	.align		4
.L_28:
        /*0038*/ 	.byte	0x04, 0x17
        /*003a*/ 	.short	(.L_30 - .L_29)
.L_29:
        /*003c*/ 	.word	0x00000000
        /*0040*/ 	.short	0x0002
        /*0042*/ 	.short	0x0010
        /*0044*/ 	.byte	0x00, 0xf0, 0x11, 0x00


	//----- nvinfo : EIATTR_KPARAM_INFO
	.align		4
.L_30:
        /*0048*/ 	.byte	0x04, 0x17
        /*004a*/ 	.short	(.L_32 - .L_31)
.L_31:
        /*004c*/ 	.word	0x00000000
        /*0050*/ 	.short	0x0001
        /*0052*/ 	.short	0x0008
        /*0054*/ 	.byte	0x00, 0xf5, 0x21, 0x00


	//----- nvinfo : EIATTR_KPARAM_INFO
	.align		4
.L_32:
        /*0058*/ 	.byte	0x04, 0x17
        /*005a*/ 	.short	(.L_34 - .L_33)
.L_33:
        /*005c*/ 	.word	0x00000000
        /*0060*/ 	.short	0x0000
        /*0062*/ 	.short	0x0000
        /*0064*/ 	.byte	0x00, 0xf5, 0x21, 0x00


	//----- nvinfo : EIATTR_SPARSE_MMA_MASK
	.align		4
.L_34:
        /*0068*/ 	.byte	0x03, 0x50
        /*006a*/ 	.short	0x0000


	//----- nvinfo : EIATTR_MAXREG_COUNT
	.align		4
        /*006c*/ 	.byte	0x03, 0x1b
        /*006e*/ 	.short	0x00ff


	//----- nvinfo : EIATTR_NUM_BARRIERS
	.align		4
        /*0070*/ 	.byte	0x02, 0x4c
        /*0072*/ 	.byte	0x01
	.zero		1


	//----- nvinfo : EIATTR_MERCURY_ISA_VERSION
	.align		4
        /*0074*/ 	.byte	0x03, 0x5f
        /*0076*/ 	.short	0x0101


	//----- nvinfo : EIATTR_VRC_CTA_INIT_COUNT
	.align		4
        /*0078*/ 	.byte	0x02, 0x4a
	.zero		1
	.zero		1


	//----- nvinfo : EIATTR_EXIT_INSTR_OFFSETS
	.align		4
        /*007c*/ 	.byte	0x04, 0x1c
        /*007e*/ 	.short	(.L_36 - .L_35)


	//   ....[0]....
.L_35:
        /*0080*/ 	.word	0x00000050


	//   ....[1]....
        /*0084*/ 	.word	0x000000f0


	//   ....[2]....
        /*0088*/ 	.word	0x00000c00


	//----- nvinfo : EIATTR_CRS_STACK_SIZE
	.align		4
.L_36:
        /*008c*/ 	.byte	0x04, 0x1e
        /*008e*/ 	.short	(.L_38 - .L_37)
.L_37:
        /*0090*/ 	.word	0x00000000


	//----- nvinfo : EIATTR_CBANK_PARAM_SIZE
	.align		4
.L_38:
        /*0094*/ 	.byte	0x03, 0x19
        /*0096*/ 	.short	0x0030


	//----- nvinfo : EIATTR_PARAM_CBANK
	.align		4
        /*0098*/ 	.byte	0x04, 0x0a
        /*009a*/ 	.short	(.L_40 - .L_39)
	.align		4
.L_39:
        /*009c*/ 	.word	index@(.nv.constant0._Z19epsilonGreedyKernelPdPiidS0_P17curandStateXORWOW)
        /*00a0*/ 	.short	0x0380
        /*00a2*/ 	.short	0x0030


	//----- nvinfo : EIATTR_SW_WAR
	.align		4
.L_40:
        /*00a4*/ 	.byte	0x04, 0x36
        /*00a6*/ 	.short	(.L_42 - .L_41)
.L_41:
        /*00a8*/ 	.word	0x00000008
.L_42:


//--------------------- .nv.info._Z13updateQKernelPdS_idd --------------------------
	.section	.nv.info._Z13updateQKernelPdS_idd,"",@"SHT_CUDA_INFO"
	.sectionflags	@""
	.align	4


	//----- nvinfo : EIATTR_CUDA_API_VERSION
	.align		4
        /*0000*/ 	.byte	0x04, 0x37
        /*0002*/ 	.short	(.L_44 - .L_43)
.L_43:
        /*0004*/ 	.word	0x00000082


	//----- nvinfo : EIATTR_KPARAM_INFO
	.align		4
.L_44:
        /*0008*/ 	.byte	0x04, 0x17
        /*000a*/ 	.short	(.L_46 - .L_45)
.L_45:
        /*000c*/ 	.word	0x00000000
        /*0010*/ 	.short	0x0004
        /*0012*/ 	.short	0x0020
        /*0014*/ 	.byte	0x00, 0xf0, 0x21, 0x00


	//----- nvinfo : EIATTR_KPARAM_INFO
	.align		4
.L_46:
        /*0018*/ 	.byte	0x04, 0x17
        /*001a*/ 	.short	(.L_48 - .L_47)
.L_47:
        /*001c*/ 	.word	0x00000000
        /*0020*/ 	.short	0x0003
        /*0022*/ 	.short	0x0018
        /*0024*/ 	.byte	0x00, 0xf0, 0x21, 0x00


	//----- nvinfo : EIATTR_KPARAM_INFO
	.align		4
.L_48:
        /*0028*/ 	.byte	0x04, 0x17
        /*002a*/ 	.short	(.L_50 - .L_49)
.L_49:
        /*002c*/ 	.word	0x00000000
        /*0030*/ 	.short	0x0002
        /*0032*/ 	.short	0x0010
        /*0034*/ 	.byte	0x00, 0xf0, 0x11, 0x00


	//----- nvinfo : EIATTR_KPARAM_INFO
	.align		4
.L_50:
        /*0038*/ 	.byte	0x04, 0x17
        /*003a*/ 	.short	(.L_52 - .L_51)
.L_51:
        /*003c*/ 	.word	0x00000000
        /*0040*/ 	.short	0x0001
        /*0042*/ 	.short	0x0008
        /*0044*/ 	.byte	0x00, 0xf5, 0x21, 0x00


	//----- nvinfo : EIATTR_KPARAM_INFO
	.align		4
.L_52:
        /*0048*/ 	.byte	0x04, 0x17
        /*004a*/ 	.short	(.L_54 - .L_53)
.L_53:
        /*004c*/ 	.word	0x00000000
        /*0050*/ 	.short	0x0000
        /*0052*/ 	.short	0x0000
        /*0054*/ 	.byte	0x00, 0xf5, 0x21, 0x00


	//----- nvinfo : EIATTR_SPARSE_MMA_MASK
	.align		4
.L_54:
        /*0058*/ 	.byte	0x03, 0x50
        /*005a*/ 	.short	0x0000


	//----- nvinfo : EIATTR_MAXREG_COUNT
	.align		4
        /*005c*/ 	.byte	0x03, 0x1b
        /*005e*/ 	.short	0x00ff


	//----- nvinfo : EIATTR_MERCURY_ISA_VERSION
	.align		4
        /*0060*/ 	.byte	0x03, 0x5f
        /*0062*/ 	.short	0x0101


	//----- nvinfo : EIATTR_VRC_CTA_INIT_COUNT
	.align		4
        /*0064*/ 	.byte	0x02, 0x4a
	.zero		1
	.zero		1


	//----- nvinfo : EIATTR_EXIT_INSTR_OFFSETS
	.align		4
        /*0068*/ 	.byte	0x04, 0x1c
        /*006a*/ 	.short	(.L_56 - .L_55)


	//   ....[0]....
.L_55:
        /*006c*/ 	.word	0x00000080


	//   ....[1]....
        /*0070*/ 	.word	0x000001b0


	//   ....[2]....
        /*0074*/ 	.word	0x000015d0


	//----- nvinfo : EIATTR_CBANK_PARAM_SIZE
	.align		4
.L_56:
        /*0078*/ 	.byte	0x03, 0x19
        /*007a*/ 	.short	0x0028


	//----- nvinfo : EIATTR_PARAM_CBANK
	.align		4
        /*007c*/ 	.byte	0x04, 0x0a
        /*007e*/ 	.short	(.L_58 - .L_57)
	.align		4
.L_57:
        /*0080*/ 	.word	index@(.nv.constant0._Z13updateQKernelPdS_idd)
        /*0084*/ 	.short	0x0380
        /*0086*/ 	.short	0x0028


	//----- nvinfo : EIATTR_SW_WAR
	.align		4
.L_58:
        /*0088*/ 	.byte	0x04, 0x36
        /*008a*/ 	.short	(.L_60 - .L_59)
.L_59:
        /*008c*/ 	.word	0x00000008
.L_60:


//--------------------- .nv.callgraph             --------------------------
	.section	.nv.callgraph,"",@"SHT_CUDA_CALLGRAPH"
	.align	4
	.sectionentsize	8
	.align		4
        /*0000*/ 	.word	0x00000000
	.align		4
        /*0004*/ 	.word	0xffffffff
	.align		4
        /*0008*/ 	.word	0x00000000
	.align		4
        /*000c*/ 	.word	0xfffffffe
	.align		4
        /*0010*/ 	.word	0x00000000
	.align		4
        /*0014*/ 	.word	0xfffffffd
	.align		4
        /*0018*/ 	.word	0x00000000
	.align		4
        /*001c*/ 	.word	0xfffffffc


//--------------------- .nv.constant4             --------------------------
	.section	.nv.constant4,"a",@progbits
	.align	8
	.align		8
.nv.constant4:
        /*0000*/ 	.dword	precalc_xorwow_matrix
	.align		8
        /*0008*/ 	.dword	precalc_xorwow_offset_matrix
	.align		8
        /*0010*/ 	.dword	mrg32k3aM1
	.align		8
        /*0018*/ 	.dword	mrg32k3aM2
	.align		8
        /*0020*/ 	.dword	mrg32k3aM1SubSeq
	.align		8
        /*0028*/ 	.dword	mrg32k3aM2SubSeq
	.align		8
        /*0030*/ 	.dword	mrg32k3aM1Seq
	.align		8
        /*0038*/ 	.dword	mrg32k3aM2Seq


//--------------------- .nv.constant3             --------------------------
	.section	.nv.constant3,"a",@progbits
	.align	8
.nv.constant3:
	.type		__cr_lgamma_table,@object
	.size		__cr_lgamma_table,(.L_8 - __cr_lgamma_table)
__cr_lgamma_table:
        /*0000*/ 	.byte	0x00, 0x00, 0x00, 0x00, 0x00, 0x00, 0x00, 0x00, 0x00, 0x00, 0x00, 0x00, 0x00, 0x00, 0x00, 0x00
        /*0010*/ 	.byte	0xef, 0x39, 0xfa, 0xfe, 0x42, 0x2e, 0xe6, 0x3f, 0x02, 0x20, 0x2a, 0xfa, 0x0b, 0xab, 0xfc, 0x3f
        /*0020*/ 	.byte	0xf9, 0x2c, 0x92, 0x7c, 0xa7, 0x6c, 0x09, 0x40, 0xc9, 0x79, 0x44, 0x3c, 0x64, 0x26, 0x13, 0x40
        /*0030*/ 	.byte	0xca, 0x01, 0xcf, 0x3a, 0x27, 0x51, 0x1a, 0x40, 0x30, 0xcc, 0x2d, 0xf3, 0xe1, 0x0c, 0x21, 0x40
        /*0040*/ 	.byte	0x0d, 0xb7, 0xfc, 0x82, 0x8e, 0x35, 0x25, 0x40
.L_8:


//--------------------- .text._Z19epsilonGreedyKernelPdPiidS0_P17curandStateXORWOW --------------------------
	.section	.text._Z19epsilonGreedyKernelPdPiidS0_P17curandStateXORWOW,"ax",@progbits
	.align	128
        .global         _Z19epsilonGreedyKernelPdPiidS0_P17curandStateXORWOW
        .type           _Z19epsilonGreedyKernelPdPiidS0_P17curandStateXORWOW,@function
        .size           _Z19epsilonGreedyKernelPdPiidS0_P17curandStateXORWOW,(.L_x_17 - _Z19epsilonGreedyKernelPdPiidS0_P17curandStateXORWOW)
        .other          _Z19epsilonGreedyKernelPdPiidS0_P17curandStateXORWOW,@"STO_CUDA_ENTRY STV_DEFAULT"
_Z19epsilonGreedyKernelPdPiidS0_P17curandStateXORWOW:
.text._Z19epsilonGreedyKernelPdPiidS0_P17curandStateXORWOW:
[----:B------:R-:W-:Y:S08]  /*0000*/  LDC R1, c[0x0][0x37c] ;  /* 0x0000df00ff017b82 */ /* 0x000ff00000000800 */
[----:B------:R-:W0:Y:S01]  /*0010*/  S2UR UR20, SR_CTAID.X ;  /* 0x00000000001479c3 */ /* 0x000e220000002500 */
[----:B------:R-:W0:Y:S02]  /*0020*/  LDCU UR10, c[0x0][0x390] ;  /* 0x00007200ff0a77ac */ /* 0x000e240008000800 */
[----:B0-----:R-:W-:-:S06]  /*0030*/  UISETP.GE.AND UP0, UPT, UR20, UR10, UPT ;  /* 0x0000000a1400728c */ /* 0x001fcc000bf06270 */
[----:B------:R-:W-:-:S13]  /*0040*/  PLOP3.LUT P0, PT, PT, PT, UP0, 0x80, 0x8 ;  /* 0x000000000008781c */ /* 0x000fda0003f0f008 */
[----:B------:R-:W-:Y:S05]  /*0050*/  @P0 EXIT ;  /* 0x000000000000094d */ /* 0x000fea0003800000 */
[----:B------:R-:W0:Y:S01]  /*0060*/  LDCU.64 UR8, c[0x0][0x388] ;  /* 0x00007100ff0877ac */ /* 0x000e220008000a00 */
[----:B------:R-:W1:Y:S01]  /*0070*/  LDCU.64 UR18, c[0x0][0x358] ;  /* 0x00006b00ff1277ac */ /* 0x000e620008000a00 */
[----:B------:R-:W-:-:S04]  /*0080*/  UIMAD UR10, UR20, UR10, URZ ;  /* 0x0000000a140a72a4 */ /* 0x000fc8000f8e02ff */
[----:B0-----:R-:W-:-:S06]  /*0090*/  UIMAD.WIDE.U32 UR4, UR10, 0x4, UR8 ;  /* 0x000000040a0478a5 */ /* 0x001fcc000f8e0008 */
[----:B------:R-:W-:Y:S02]  /*00a0*/  IMAD.U32 R2, RZ, RZ, UR4 ;  /* 0x00000004ff027e24 */ /* 0x000fe4000f8e00ff */
[----:B------:R-:W-:-:S05]  /*00b0*/  IMAD.U32 R3, RZ, RZ, UR5 ;  /* 0x00000005ff037e24 */ /* 0x000fca000f8e00ff */
[----:B-1----:R-:W2:Y:S02]  /*00c0*/  LDG.E R2, desc[UR18][R2.64] ;  /* 0x0000001202027981 */ /* 0x002ea4000c1e1900 */
[----:B--2---:R-:W-:-:S13]  /*00d0*/  R2UR UR22, R2 ;  /* 0x00000000021672ca */ /* 0x004fda00000e0000 */
[----:B------:R-:W-:-:S13]  /*00e0*/  ISETP.NE.AND P0, PT, RZ, UR22, PT ;  /* 0x00000016ff007c0c */ /* 0x000fda000bf05270 */
[----:B------:R-:W-:Y:S05]  /*00f0*/  @!P0 EXIT ;  /* 0x000000000000894d */ /* 0x000fea0003800000 */
[----:B------:R-:W0:Y:S01]  /*0100*/  LDCU.64 UR6, c[0x0][0x3a8] ;  /* 0x00007500ff0677ac */ /* 0x000e220008000a00 */
[----:B------:R-:W1:Y:S01]  /*0110*/  LDCU.64 UR16, c[0x0][0x398] ;  /* 0x00007300ff1077ac */ /* 0x000e620008000a00 */
[----:B0-----:R-:W-:-:S06]  /*0120*/  UIMAD.WIDE.U32 UR6, UR20, 0x30, UR6 ;  /* 0x00000030140678a5 */ /* 0x001fcc000f8e0006 */
[----:B------:R-:W-:Y:S01]  /*0130*/  MOV R12, UR6 ;  /* 0x00000006000c7c02 */ /* 0x000fe20008000f00 */
[----:B------:R-:W-:Y:S01]  /*0140*/  IMAD.U32 R13, RZ, RZ, UR7 ;  /* 0x00000007ff0d7e24 */ /* 0x000fe2000f8e00ff */
[----:B------:R-:W-:Y:S01]  /*0150*/  MOV R9, UR7 ;  /* 0x0000000700097c02 */ /* 0x000fe20008000f00 */
[----:B------:R-:W-:-:S04]  /*0160*/  IMAD.U32 R8, RZ, RZ, UR6 ;  /* 0x00000006ff087e24 */ /* 0x000fc8000f8e00ff */
[----:B------:R-:W2:Y:S04]  /*0170*/  LDG.E.64 R12, desc[UR18][R12.64] ;  /* 0x000000120c0c7981 */ /* 0x000ea8000c1e1b00 */
[----:B------:R0:W3:Y:S01]  /*0180*/  LDG.E.64 R14, desc[UR18][R8.64+0x10] ;  /* 0x00001012080e7981 */ /* 0x0000e2000c1e1b00 */
[----:B------:R-:W-:Y:S02]  /*0190*/  IMAD.U32 R6, RZ, RZ, UR6 ;  /* 0x00000006ff067e24 */ /* 0x000fe4000f8e00ff */
[----:B------:R-:W-:Y:S01]  /*01a0*/  IMAD.U32 R7, RZ, RZ, UR7 ;  /* 0x00000007ff077e24 */ /* 0x000fe2000f8e00ff */
[----:B------:R-:W-:Y:S01]  /*01b0*/  MOV R3, UR7 ;  /* 0x0000000700037c02 */ /* 0x000fe20008000f00 */
[----:B------:R-:W-:Y:S01]  /*01c0*/  IMAD.U32 R2, RZ, RZ, UR6 ;  /* 0x00000006ff027e24 */ /* 0x000fe2000f8e00ff */
[----:B------:R-:W-:Y:S01]  /*01d0*/  MOV R10, UR6 ;  /* 0x00000006000a7c02 */ /* 0x000fe20008000f00 */
[----:B------:R-:W-:-:S02]  /*01e0*/  IMAD.U32 R4, RZ, RZ, UR6 ;  /* 0x00000006ff047e24 */ /* 0x000fc4000f8e00ff */
[----:B------:R-:W4:Y:S01]  /*01f0*/  LDG.E.64 R6, desc[UR18][R6.64+0x8] ;  /* 0x0000081206067981 */ /* 0x000f22000c1e1b00 */
[----:B------:R-:W-:Y:S02]  /*0200*/  IMAD.U32 R5, RZ, RZ, UR7 ;  /* 0x00000007ff057e24 */ /* 0x000fe4000f8e00ff */
[----:B------:R-:W-:Y:S01]  /*0210*/  IMAD.U32 R11, RZ, RZ, UR7 ;  /* 0x00000007ff0b7e24 */ /* 0x000fe2000f8e00ff */
[----:B------:R-:W5:Y:S04]  /*0220*/  LDG.E.64 R2, desc[UR18][R2.64+0x28] ;  /* 0x0000281202027981 */ /* 0x000f68000c1e1b00 */
[----:B------:R1:W5:Y:S04]  /*0230*/  LDG.E R0, desc[UR18][R10.64+0x20] ;  /* 0x000020120a007981 */ /* 0x000368000c1e1900 */
[----:B------:R-:W5:Y:S01]  /*0240*/  LDG.E.64 R4, desc[UR18][R4.64+0x18] ;  /* 0x0000181204047981 */ /* 0x000f62000c1e1b00 */
[----:B0-----:R-:W-:Y:S01]  /*0250*/  HFMA2 R9, -RZ, RZ, 0.1171875, 0 ;  /* 0x2f800000ff097431 */ /* 0x001fe200000001ff */
[----:B--2---:R-:W-:-:S02]  /*0260*/  R2UR UR5, R13 ;  /* 0x000000000d0572ca */ /* 0x004fc400000e0000 */
[----:B---3--:R-:W-:Y:S02]  /*0270*/  R2UR UR12, R15 ;  /* 0x000000000f0c72ca */ /* 0x008fe400000e0000 */
[----:B------:R-:W-:-:S09]  /*0280*/  R2UR UR13, R12 ;  /* 0x000000000c0d72ca */ /* 0x000fd200000e0000 */
[----:B------:R-:W-:-:S04]  /*0290*/  USHF.R.U32.HI UR4, URZ, 0x2, UR5 ;  /* 0x00000002ff047899 */ /* 0x000fc80008011605 */
[----:B------:R-:W-:Y:S02]  /*02a0*/  ULOP3.LUT UR4, UR4, UR5, URZ, 0x3c, !UPT ;  /* 0x0000000504047292 */ /* 0x000fe4000f8e3cff */
[----:B------:R-:W-:Y:S02]  /*02b0*/  USHF.L.U32 UR5, UR12, 0x4, URZ ;  /* 0x000000040c057899 */ /* 0x000fe400080006ff */
[----:B------:R-:W-:-:S04]  /*02c0*/  USHF.L.U32 UR11, UR4, 0x1, URZ ;  /* 0x00000001040b7899 */ /* 0x000fc800080006ff */
[----:B------:R-:W-:Y:S02]  /*02d0*/  ULOP3.LUT UR5, UR12, UR5, UR11, 0x96, !UPT ;  /* 0x000000050c057292 */ /* 0x000fe4000f8e960b */
[----:B------:R-:W-:Y:S02]  /*02e0*/  UIADD3 UR15, UPT, UPT, UR13, 0x587c5, URZ ;  /* 0x000587c50d0f7890 */ /* 0x000fe4000fffe0ff */
[----:B------:R-:W-:-:S04]  /*02f0*/  ULOP3.LUT UR14, UR5, UR4, URZ, 0x3c, !UPT ;  /* 0x00000004050e7292 */ /* 0x000fc8000f8e3cff */
[----:B------:R-:W-:-:S06]  /*0300*/  UIADD3 UR4, UPT, UPT, UR14, UR15, URZ ;  /* 0x0000000f0e047290 */ /* 0x000fcc000fffe0ff */
[----:B------:R-:W-:-:S05]  /*0310*/  I2FP.F32.U32 R8, UR4 ;  /* 0x0000000400087c45 */ /* 0x000fca0008201000 */
[----:B------:R-:W-:-:S06]  /*0320*/  FFMA R8, R8, R9, 1.1641532182693481445e-10 ;  /* 0x2f00000008087423 */ /* 0x000fcc0000000009 */
[----:B------:R-:W1:Y:S01]  /*0330*/  F2F.F64.F32 R8, R8 ;  /* 0x0000000800087310 */ /* 0x000e620000201800 */
[----:B----4-:R-:W-:Y:S01]  /*0340*/  R2UR UR4, R6 ;  /* 0x00000000060472ca */ /* 0x010fe200000e0000 */
[----:B------:R-:W-:Y:S01]  /*0350*/  IMAD.U32 R6, RZ, RZ, UR15 ;  /* 0x0000000fff067e24 */ /* 0x000fe2000f8e00ff */
[----:B-1----:R-:W-:Y:S01]  /*0360*/  DSETP.GEU.AND P0, PT, R8, UR16, PT ;  /* 0x0000001008007e2a */ /* 0x002fe2000bf0e000 */
[----:B------:R-:W-:-:S13]  /*0370*/  R2UR UR11, R14 ;  /* 0x000000000e0b72ca */ /* 0x000fda00000e0000 */
[----:B------:R-:W-:Y:S05]  /*0380*/  @P0 BRA `(.L_x_0) ;  /* 0x0000000000a40947 */ /* 0x000fea0003800000 */
[----:B------:R-:W0:Y:S01]  /*0390*/  I2F.U32.RP R6, UR22 ;  /* 0x0000001600067d06 */ /* 0x000e220008209000 */
[----:B------:R-:W-:Y:S02]  /*03a0*/  USHF.R.U32.HI UR15, URZ, 0x2, UR4 ;  /* 0x00000002ff0f7899 */ /* 0x000fe40008011604 */
[----:B------:R-:W-:Y:S02]  /*03b0*/  UIADD3 UR21, UPT, UPT, URZ, -UR22, URZ ;  /* 0x80000016ff157290 */ /* 0x000fe4000fffe0ff */
[----:B------:R-:W-:Y:S02]  /*03c0*/  ULOP3.LUT UR15, UR15, UR4, URZ, 0x3c, !UPT ;  /* 0x000000040f0f7292 */ /* 0x000fe4000f8e3cff */
[----:B------:R-:W-:Y:S02]  /*03d0*/  USHF.L.U32 UR4, UR14, 0x4, URZ ;  /* 0x000000040e047899 */ /* 0x000fe400080006ff */
[----:B------:R-:W-:Y:S02]  /*03e0*/  USHF.L.U32 UR16, UR15, 0x1, URZ ;  /* 0x000000010f107899 */ /* 0x000fe400080006ff */
[----:B------:R-:W-:-:S02]  /*03f0*/  UIADD3 UR17, UPT, UPT, UR13, 0xb0f8a, URZ ;  /* 0x000b0f8a0d117890 */ /* 0x000fc4000fffe0ff */
[----:B------:R-:W-:Y:S01]  /*0400*/  ULOP3.LUT UR4, UR15, UR16, UR4, 0x96, !UPT ;  /* 0x000000100f047292 */ /* 0x000fe2000f8e9604 */
[----:B0-----:R-:W0:Y:S01]  /*0410*/  MUFU.RCP R6, R6 ;  /* 0x0000000600067308 */ /* 0x001e220000001000 */
[----:B------:R-:W-:Y:S01]  /*0420*/  UMOV UR13, UR21 ;  /* 0x00000015000d7c82 */ /* 0x000fe20008000000 */
[----:B------:R-:W-:Y:S01]  /*0430*/  UISETP.NE.U32.AND UP1, UPT, UR22, URZ, UPT ;  /* 0x000000ff1600728c */ /* 0x000fe2000bf25070 */
[----:B0-----:R-:W-:-:S06]  /*0440*/  VIADD R8, R6, 0xffffffe ;  /* 0x0ffffffe06087836 */ /* 0x001fcc0000000000 */
[----:B------:R-:W0:Y:S02]  /*0450*/  F2I.FTZ.U32.TRUNC.NTZ R8, R8 ;  /* 0x0000000800087305 */ /* 0x000e24000021f000 */
[----:B0-----:R-:W-:-:S13]  /*0460*/  R2UR UR5, R8 ;  /* 0x00000000080572ca */ /* 0x001fda00000e0000 */
[----:B------:R-:W-:Y:S02]  /*0470*/  UIMAD UR15, UR13, UR5, URZ ;  /* 0x000000050d0f72a4 */ /* 0x000fe4000f8e02ff */
[----:B------:R-:W-:-:S03]  /*0480*/  ULOP3.LUT UR13, UR4, UR14, URZ, 0x3c, !UPT ;  /* 0x0000000e040d7292 */ /* 0x000fc6000f8e3cff */
[----:B------:R-:W-:Y:S02]  /*0490*/  UMOV UR4, URZ ;  /* 0x000000ff00047c82 */ /* 0x000fe40008000000 */
[----:B------:R-:W-:Y:S02]  /*04a0*/  UIMAD.WIDE.U32 UR4, UR5, UR15, UR4 ;  /* 0x0000000f050472a5 */ /* 0x000fe4000f8e0004 */
[----:B------:R-:W-:-:S04]  /*04b0*/  UIADD3 UR15, UPT, UPT, UR13, UR17, URZ ;  /* 0x000000110d0f7290 */ /* 0x000fc8000fffe0ff */
[----:B------:R-:W-:-:S04]  /*04c0*/  UIMAD.WIDE.U32 UR4, UR5, UR15, URZ ;  /* 0x0000000f050472a5 */ /* 0x000fc8000f8e00ff */
[----:B------:R-:W-:-:S04]  /*04d0*/  UIADD3 UR5, UPT, UPT, -UR5, URZ, URZ ;  /* 0x000000ff05057290 */ /* 0x000fc8000fffe1ff */
[----:B------:R-:W-:-:S04]  /*04e0*/  UIMAD UR15, UR22, UR5, UR15 ;  /* 0x00000005160f72a4 */ /* 0x000fc8000f8e020f */
[----:B------:R-:W-:-:S03]  /*04f0*/  UISETP.GE.U32.AND UP0, UPT, UR15, UR22, UPT ;  /* 0x000000160f00728c */ /* 0x000fc6000bf06070 */
[----:B------:R-:W0:Y:S08]  /*0500*/  LDCU.64 UR4, c[0x0][0x3a0] ;  /* 0x00007400ff0477ac */ /* 0x000e300008000a00 */
[----:B------:R-:W-:-:S04]  /*0510*/  @UP0 UIADD3 UR15, UPT, UPT, -UR22, UR15, URZ ;  /* 0x0000000f160f0290 */ /* 0x000fc8000fffe1ff */
[----:B------:R-:W-:-:S11]  /*0520*/  UISETP.GE.U32.AND UP0, UPT, UR15, UR22, UPT ;  /* 0x000000160f00728c */ /* 0x000fd6000bf06070 */
[----:B------:R-:W-:Y:S02]  /*0530*/  @UP0 UIADD3 UR15, UPT, UPT, -UR22, UR15, URZ ;  /* 0x0000000f160f0290 */ /* 0x000fe4000fffe1ff */
[----:B------:R-:W-:-:S04]  /*0540*/  @!UP1 ULOP3.LUT UR15, URZ, UR22, URZ, 0x33, !UPT ;  /* 0x00000016ff0f9292 */ /* 0x000fc8000f8e33ff */
[----:B------:R-:W-:-:S04]  /*0550*/  UIADD3 UR10, UPT, UPT, UR10, UR15, URZ ;  /* 0x0000000f0a0a7290 */ /* 0x000fc8000fffe0ff */
[----:B------:R-:W-:-:S06]  /*0560*/  UIMAD.WIDE.U32 UR8, UR10, 0x4, UR8 ;  /* 0x000000040a0878a5 */ /* 0x000fcc000f8e0008 */
[----:B------:R-:W-:Y:S01]  /*0570*/  IMAD.U32 R9, RZ, RZ, UR9 ;  /* 0x00000009ff097e24 */ /* 0x000fe2000f8e00ff */
[----:B------:R-:W-:-:S05]  /*0580*/  MOV R8, UR8 ;  /* 0x0000000800087c02 */ /* 0x000fca0008000f00 */
[----:B------:R-:W2:Y:S01]  /*0590*/  LDG.E R9, desc[UR18][R8.64] ;  /* 0x0000001208097981 */ /* 0x000ea2000c1e1900 */
[----:B0-----:R-:W-:Y:S01]  /*05a0*/  UIMAD.WIDE.U32 UR4, UR20, 0x4, UR4 ;  /* 0x00000004140478a5 */ /* 0x001fe2000f8e0004 */
[----:B------:R-:W-:Y:S02]  /*05b0*/  IMAD.U32 R6, RZ, RZ, UR17 ;  /* 0x00000011ff067e24 */ /* 0x000fe4000f8e00ff */
[----:B------:R-:W-:-:S03]  /*05c0*/  IMAD.U32 R23, RZ, RZ, UR13 ;  /* 0x0000000dff177e24 */ /* 0x000fc6000f8e00ff */
[----:B------:R-:W-:Y:S01]  /*05d0*/  IMAD.U32 R10, RZ, RZ, UR4 ;  /* 0x00000004ff0a7e24 */ /* 0x000fe2000f8e00ff */
[----:B------:R-:W-:Y:S02]  /*05e0*/  MOV R11, UR5 ;  /* 0x00000005000b7c02 */ /* 0x000fe40008000f00 */
[----:B------:R-:W-:-:S03]  /*05f0*/  R2UR UR4, R7 ;  /* 0x00000000070472ca */ /* 0x000fc600000e0000 */
[----:B--2---:R0:W-:Y:S01]  /*0600*/  STG.E desc[UR18][R10.64], R9 ;  /* 0x000000090a007986 */ /* 0x0041e2000c101912 */
[----:B------:R-:W-:Y:S11]  /*0610*/  BRA `(.L_x_1) ;  /* 0x0000000400207947 */ /* 0x000ff60003800000 */
.L_x_0:
[----:B------:R-:W0:Y:S01]  /*0620*/  S2R R12, SR_TID.X ;  /* 0x00000000000c7919 */ /* 0x000e220000002100 */
[----:B------:R-:W-:Y:S01]  /*0630*/  BSSY.RECONVERGENT B0, `(.L_x_2) ;  /* 0x000001a000007945 */ /* 0x000fe20003800200 */
[----:B------:R-:W-:Y:S01]  /*0640*/  MOV R13, 0xffffffff ;  /* 0xffffffff000d7802 */ /* 0x000fe20000000f00 */
[----:B------:R-:W-:Y:S02]  /*0650*/  IMAD.MOV.U32 R10, RZ, RZ, 0x0 ;  /* 0x00000000ff0a7424 */ /* 0x000fe400078e00ff */
[----:B------:R-:W-:Y:S01]  /*0660*/  IMAD.MOV.U32 R11, RZ, RZ, -0x100000 ;  /* 0xfff00000ff0b7424 */ /* 0x000fe200078e00ff */
[----:B0-----:R-:W-:-:S13]  /*0670*/  ISETP.GE.AND P0, PT, R12, UR22, PT ;  /* 0x000000160c007c0c */ /* 0x001fda000bf06270 */
[----:B------:R-:W-:Y:S05]  /*0680*/  @P0 BRA `(.L_x_3) ;  /* 0x0000000000500947 */ /* 0x000fea0003800000 */
[----:B------:R-:W0:Y:S01]  /*0690*/  LDC R19, c[0x0][0x360] ;  /* 0x0000d800ff137b82 */ /* 0x000e220000000800 */
[----:B------:R-:W-:Y:S01]  /*06a0*/  MOV R13, 0xffffffff ;  /* 0xffffffff000d7802 */ /* 0x000fe20000000f00 */
[----:B------:R-:W-:Y:S01]  /*06b0*/  IMAD.MOV.U32 R18, RZ, RZ, R12 ;  /* 0x000000ffff127224 */ /* 0x000fe200078e000c */
[----:B------:R-:W-:Y:S01]  /*06c0*/  MOV R11, 0xfff00000 ;  /* 0xfff00000000b7802 */ /* 0x000fe20000000f00 */
[----:B------:R-:W-:-:S04]  /*06d0*/  IMAD.MOV.U32 R10, RZ, RZ, 0x0 ;  /* 0x00000000ff0a7424 */ /* 0x000fc800078e00ff */
[----:B------:R-:W1:Y:S03]  /*06e0*/  LDC.64 R8, c[0x0][0x380] ;  /* 0x0000e000ff087b82 */ /* 0x000e660000000a00 */
.L_x_4:
[----:B------:R-:W-:Y:S02]  /*06f0*/  VIADD R14, R18, UR10 ;  /* 0x0000000a120e7c36 */ /* 0x000fe40008000000 */
[----:B------:R-:W-:-:S04]  /*0700*/  IMAD.MOV.U32 R15, RZ, RZ, 0x4 ;  /* 0x00000004ff0f7424 */ /* 0x000fc800078e00ff */
[----:B------:R-:W-:-:S06]  /*0710*/  IMAD.WIDE R14, R14, R15, UR8 ;  /* 0x000000080e0e7e25 */ /* 0x000fcc000f8e020f */
[----:B------:R-:W2:Y:S01]  /*0720*/  LDG.E R14, desc[UR18][R14.64] ;  /* 0x000000120e0e7981 */ /* 0x000ea2000c1e1900 */
[----:B0-----:R-:W-:Y:S01]  /*0730*/  IMAD.IADD R18, R19, 0x1, R18 ;  /* 0x0000000113127824 */ /* 0x001fe200078e0212 */
[----:B--2---:R-:W-:-:S05]  /*0740*/  IADD3 R17, PT, PT, R14, UR10, RZ ;  /* 0x0000000a0e117c10 */ /* 0x004fca000fffe0ff */
[----:B-1----:R-:W-:-:S06]  /*0750*/  IMAD.WIDE R16, R17, 0x8, R8 ;  /* 0x0000000811107825 */ /* 0x002fcc00078e0208 */
[----:B------:R-:W2:Y:S01]  /*0760*/  LDG.E.64 R16, desc[UR18][R16.64] ;  /* 0x0000001210107981 */ /* 0x000ea2000c1e1b00 */
[----:B------:R-:W-:Y:S01]  /*0770*/  ISETP.GE.AND P1, PT, R18, UR22, PT ;  /* 0x0000001612007c0c */ /* 0x000fe2000bf26270 */
[----:B--2---:R-:W-:-:S06]  /*0780*/  DSETP.GT.AND P0, PT, R16, R10, PT ;  /* 0x0000000a1000722a */ /* 0x004fcc0003f04000 */
[----:B------:R-:W-:Y:S02]  /*0790*/  FSEL R10, R16, R10, P0 ;  /* 0x0000000a100a7208 */ /* 0x000fe40000000000 */
[----:B------:R-:W-:Y:S02]  /*07a0*/  FSEL R11, R17, R11, P0 ;  /* 0x0000000b110b7208 */ /* 0x000fe40000000000 */
[----:B------:R-:W-:Y:S02]  /*07b0*/  SEL R13, R14, R13, P0 ;  /* 0x0000000d0e0d7207 */ /* 0x000fe40000000000 */
[----:B------:R-:W-:Y:S05]  /*07c0*/  @!P1 BRA `(.L_x_4) ;  /* 0xfffffffc00c89947 */ /* 0x000fea000383ffff */
.L_x_3:
[----:B------:R-:W-:Y:S05]  /*07d0*/  BSYNC.RECONVERGENT B0 ;  /* 0x0000000000007941 */ /* 0x000fea0003800200 */
.L_x_2:
[----:B------:R-:W0:Y:S01]  /*07e0*/  S2UR UR9, SR_CgaCtaId ;  /* 0x00000000000979c3 */ /* 0x000e220000008800 */
[----:B------:R-:W-:Y:S02]  /*07f0*/  UMOV UR5, 0x400 ;  /* 0x0000040000057882 */ /* 0x000fe40000000000 */
[----:B------:R-:W-:Y:S02]  /*0800*/  UIADD3 UR8, UPT, UPT, UR5, 0x800, URZ ;  /* 0x0000080005087890 */ /* 0x000fe4000fffe0ff */
[----:B0-----:R-:W-:Y:S02]  /*0810*/  ULEA UR5, UR9, UR5, 0x18 ;  /* 0x0000000509057291 */ /* 0x001fe4000f8ec0ff */
[----:B------:R-:W-:-:S04]  /*0820*/  ULEA UR8, UR9, UR8, 0x18 ;  /* 0x0000000809087291 */ /* 0x000fc8000f8ec0ff */
[C---:B------:R-:W-:Y:S02]  /*0830*/  LEA R15, R12.reuse, UR5, 0x3 ;  /* 0x000000050c0f7c11 */ /* 0x040fe4000f8e18ff */
[----:B------:R-:W-:-:S03]  /*0840*/  LEA R14, R12, UR8, 0x2 ;  /* 0x000000080c0e7c11 */ /* 0x000fc6000f8e10ff */
[----:B------:R-:W0:Y:S01]  /*0850*/  LDCU UR5, c[0x0][0x360] ;  /* 0x00006c00ff0577ac */ /* 0x000e220008000800 */
[----:B------:R1:W-:Y:S04]  /*0860*/  STS.64 [R15], R10 ;  /* 0x0000000a0f007388 */ /* 0x0003e80000000a00 */
[----:B------:R1:W-:Y:S01]  /*0870*/  STS [R14], R13 ;  /* 0x0000000d0e007388 */ /* 0x0003e20000000800 */
[----:B0-----:R-:W-:Y:S01]  /*0880*/  UISETP.GE.U32.AND UP0, UPT, UR5, 0x2, UPT ;  /* 0x000000020500788c */ /* 0x001fe2000bf06070 */
[----:B------:R-:W-:Y:S08]  /*0890*/  BAR.SYNC.DEFER_BLOCKING 0x0 ;  /* 0x0000000000007b1d */ /* 0x000ff00000010000 */
[----:B-1----:R-:W-:Y:S05]  /*08a0*/  BRA.U !UP0, `(.L_x_5) ;  /* 0x0000000108487547 */ /* 0x002fea000b800000 */
[----:B------:R-:W-:-:S07]  /*08b0*/  IMAD.U32 R13, RZ, RZ, UR5 ;  /* 0x00000005ff0d7e24 */ /* 0x000fce000f8e00ff */
.L_x_8:
[----:B------:R-:W-:Y:S01]  /*08c0*/  MOV R16, R13 ;  /* 0x0000000d00107202 */ /* 0x000fe20000000f00 */
[----:B------:R-:W-:Y:S01]  /*08d0*/  BSSY.RECONVERGENT B0, `(.L_x_6) ;  /* 0x000000c000007945 */ /* 0x000fe20003800200 */
[----:B------:R-:W-:-:S04]  /*08e0*/  SHF.R.U32.HI R13, RZ, 0x1, R13 ;  /* 0x00000001ff0d7819 */ /* 0x000fc8000001160d */
[----:B------:R-:W-:-:S13]  /*08f0*/  ISETP.GE.U32.AND P0, PT, R12, R13, PT ;  /* 0x0000000d0c00720c */ /* 0x000fda0003f06070 */
[----:B0-----:R-:W-:Y:S05]  /*0900*/  @P0 BRA `(.L_x_7) ;  /* 0x0000000000200947 */ /* 0x001fea0003800000 */
[----:B------:R-:W-:Y:S01]  /*0910*/  IMAD R10, R13, 0x8, R15 ;  /* 0x000000080d0a7824 */ /* 0x000fe200078e020f */
[----:B------:R-:W-:Y:S05]  /*0920*/  LDS.64 R8, [R15] ;  /* 0x000000000f087984 */ /* 0x000fea0000000a00 */
[----:B------:R-:W0:Y:S02]  /*0930*/  LDS.64 R10, [R10] ;  /* 0x000000000a0a7984 */ /* 0x000e240000000a00 */
[----:B0-----:R-:W-:-:S14]  /*0940*/  DSETP.GT.AND P0, PT, R10, R8, PT ;  /* 0x000000080a00722a */ /* 0x001fdc0003f04000 */
[----:B------:R-:W-:Y:S01]  /*0950*/  @P0 IMAD R8, R13, 0x4, R14 ;  /* 0x000000040d080824 */ /* 0x000fe200078e020e */
[----:B------:R-:W-:Y:S04]  /*0960*/  @P0 STS.64 [R15], R10 ;  /* 0x0000000a0f000388 */ /* 0x000fe80000000a00 */
[----:B------:R-:W0:Y:S04]  /*0970*/  @P0 LDS R9, [R8] ;  /* 0x0000000008090984 */ /* 0x000e280000000800 */
[----:B0-----:R0:W-:Y:S02]  /*0980*/  @P0 STS [R14], R9 ;  /* 0x000000090e000388 */ /* 0x0011e40000000800 */
.L_x_7:
[----:B------:R-:W-:Y:S05]  /*0990*/  BSYNC.RECONVERGENT B0 ;  /* 0x0000000000007941 */ /* 0x000fea0003800200 */
.L_x_6:
[----:B------:R-:W-:Y:S01]  /*09a0*/  BAR.SYNC.DEFER_BLOCKING 0x0 ;  /* 0x0000000000007b1d */ /* 0x000fe20000010000 */
[----:B------:R-:W-:-:S13]  /*09b0*/  ISETP.GT.U32.AND P0, PT, R16, 0x3, PT ;  /* 0x000000031000780c */ /* 0x000fda0003f04070 */
[----:B------:R-:W-:Y:S05]  /*09c0*/  @P0 BRA `(.L_x_8) ;  /* 0xfffffffc00bc0947 */ /* 0x000fea000383ffff */
.L_x_5:
[----:B------:R-:W-:Y:S01]  /*09d0*/  ISETP.NE.AND P0, PT, R12, RZ, PT ;  /* 0x000000ff0c00720c */ /* 0x000fe20003f05270 */
[----:B------:R-:W-:Y:S01]  /*09e0*/  IMAD.U32 R23, RZ, RZ, UR14 ;  /* 0x0000000eff177e24 */ /* 0x000fe2000f8e00ff */
[----:B------:R-:W-:Y:S01]  /*09f0*/  MOV R13, UR20 ;  /* 0x00000014000d7c02 */ /* 0x000fe20008000f00 */
[----:B------:R-:W-:Y:S01]  /*0a00*/  UMOV UR14, UR12 ;  /* 0x0000000c000e7c82 */ /* 0x000fe20008000000 */
[----:B------:R-:W-:Y:S01]  /*0a10*/  UMOV UR12, UR11 ;  /* 0x0000000b000c7c82 */ /* 0x000fe20008000000 */
[----:B------:R-:W-:-:S08]  /*0a20*/  R2UR UR11, R7 ;  /* 0x00000000070b72ca */ /* 0x000fd000000e0000 */
[----:B0-----:R-:W0:Y:S01]  /*0a30*/  @!P0 S2R R9, SR_CgaCtaId ;  /* 0x0000000000098919 */ /* 0x001e220000008800 */
[----:B------:R-:W-:-:S04]  /*0a40*/  @!P0 MOV R8, 0x400 ;  /* 0x0000040000088802 */ /* 0x000fc80000000f00 */
[----:B0-----:R-:W-:Y:S02]  /*0a50*/  @!P0 LEA R11, R9, R8, 0x18 ;  /* 0x00000008090b8211 */ /* 0x001fe400078ec0ff */
[----:B------:R-:W0:Y:S04]  /*0a60*/  @!P0 LDC.64 R8, c[0x0][0x3a0] ;  /* 0x0000e800ff088b82 */ /* 0x000e280000000a00 */
[----:B------:R-:W1:Y:S01]  /*0a70*/  @!P0 LDS R11, [R11+0x800] ;  /* 0x000800000b0b8984 */ /* 0x000e620000000800 */
[----:B0-----:R-:W-:-:S05]  /*0a80*/  @!P0 IMAD.WIDE.U32 R8, R13, 0x4, R8 ;  /* 0x000000040d088825 */ /* 0x001fca00078e0008 */
[----:B-1----:R1:W-:Y:S02]  /*0a90*/  @!P0 STG.E desc[UR18][R8.64], R11 ;  /* 0x0000000b08008986 */ /* 0x0023e4000c101912 */
.L_x_1:
[----:B-1----:R-:W-:Y:S01]  /*0aa0*/  IMAD.U32 R8, RZ, RZ, UR6 ;  /* 0x00000006ff087e24 */ /* 0x002fe2000f8e00ff */
[----:B0-----:R-:W-:Y:S01]  /*0ab0*/  MOV R9, UR7 ;  /* 0x0000000700097c02 */ /* 0x001fe20008000f00 */
[----:B------:R-:W-:Y:S01]  /*0ac0*/  IMAD.U32 R7, RZ, RZ, UR4 ;  /* 0x00000004ff077e24 */ /* 0x000fe2000f8e00ff */
[----:B------:R-:W-:Y:S01]  /*0ad0*/  MOV R11, UR7 ;  /* 0x00000007000b7c02 */ /* 0x000fe20008000f00 */
[----:B------:R-:W-:Y:S01]  /*0ae0*/  IMAD.U32 R10, RZ, RZ, UR6 ;  /* 0x00000006ff0a7e24 */ /* 0x000fe2000f8e00ff */
[----:B------:R-:W-:Y:S01]  /*0af0*/  MOV R20, UR11 ;  /* 0x0000000b00147c02 */ /* 0x000fe20008000f00 */
[----:B------:R-:W-:Y:S01]  /*0b00*/  IMAD.U32 R21, RZ, RZ, UR12 ;  /* 0x0000000cff157e24 */ /* 0x000fe2000f8e00ff */
[----:B------:R-:W-:Y:S01]  /*0b10*/  MOV R14, UR6 ;  /* 0x00000006000e7c02 */ /* 0x000fe20008000f00 */
[----:B------:R-:W-:Y:S01]  /*0b20*/  IMAD.U32 R12, RZ, RZ, UR6 ;  /* 0x00000006ff0c7e24 */ /* 0x000fe2000f8e00ff */
[----:B------:R-:W-:Y:S01]  /*0b30*/  MOV R17, UR7 ;  /* 0x0000000700117c02 */ /* 0x000fe20008000f00 */
[----:B------:R-:W-:Y:S01]  /*0b40*/  IMAD.U32 R13, RZ, RZ, UR7 ;  /* 0x00000007ff0d7e24 */ /* 0x000fe2000f8e00ff */
[----:B------:R-:W-:Y:S01]  /*0b50*/  STG.E.64 desc[UR18][R8.64], R6 ;  /* 0x0000000608007986 */ /* 0x000fe2000c101b12 */
[----:B------:R-:W-:Y:S01]  /*0b60*/  IMAD.U32 R22, RZ, RZ, UR14 ;  /* 0x0000000eff167e24 */ /* 0x000fe2000f8e00ff */
[----:B------:R-:W-:Y:S01]  /*0b70*/  MOV R19, UR7 ;  /* 0x0000000700137c02 */ /* 0x000fe20008000f00 */
[----:B------:R-:W-:Y:S01]  /*0b80*/  IMAD.U32 R15, RZ, RZ, UR7 ;  /* 0x00000007ff0f7e24 */ /* 0x000fe2000f8e00ff */
[----:B------:R-:W-:Y:S01]  /*0b90*/  STG.E.64 desc[UR18][R10.64+0x8], R20 ;  /* 0x000008140a007986 */ /* 0x000fe2000c101b12 */
[----:B------:R-:W-:-:S02]  /*0ba0*/  IMAD.U32 R16, RZ, RZ, UR6 ;  /* 0x00000006ff107e24 */ /* 0x000fc4000f8e00ff */
[----:B------:R-:W-:Y:S01]  /*0bb0*/  IMAD.U32 R18, RZ, RZ, UR6 ;  /* 0x00000006ff127e24 */ /* 0x000fe2000f8e00ff */
[----:B------:R-:W-:Y:S04]  /*0bc0*/  STG.E.64 desc[UR18][R12.64+0x10], R22 ;  /* 0x000010160c007986 */ /* 0x000fe8000c101b12 */
[----:B-----5:R-:W-:Y:S04]  /*0bd0*/  STG.E.64 desc[UR18][R14.64+0x18], R4 ;  /* 0x000018040e007986 */ /* 0x020fe8000c101b12 */
[----:B------:R-:W-:Y:S04]  /*0be0*/  STG.E desc[UR18][R16.64+0x20], R0 ;  /* 0x0000200010007986 */ /* 0x000fe8000c101912 */
[----:B------:R-:W-:Y:S01]  /*0bf0*/  STG.E.64 desc[UR18][R18.64+0x28], R2 ;  /* 0x0000280212007986 */ /* 0x000fe2000c101b12 */
[----:B------:R-:W-:Y:S05]  /*0c00*/  EXIT ;  /* 0x000000000000794d */ /* 0x000fea0003800000 */
.L_x_9:
[----:B------:R-:W-:-:S00]  /*0c10*/  BRA `(.L_x_9) ;  /* 0xfffffffc00fc7947 */ /* 0x000fc0000383ffff */
[----:B------:R-:W-:-:S00]  /*0c20*/  NOP ;  /* 0x0000000000007918 */ /* 0x000fc00000000000 */
        /* <DEDUP_REMOVED lines=13> */
.L_x_17:


//--------------------- .text._Z13updateQKernelPdS_idd --------------------------
	.section	.text._Z13updateQKernelPdS_idd,"ax",@progbits
	.align	128
        .global         _Z13updateQKernelPdS_idd
        .type           _Z13updateQKernelPdS_idd,@function
        .size           _Z13updateQKernelPdS_idd,(.L_x_18 - _Z13updateQKernelPdS_idd)
        .other          _Z13updateQKernelPdS_idd,@"STO_CUDA_ENTRY STV_DEFAULT"
_Z13updateQKernelPdS_idd:
.text._Z13updateQKernelPdS_idd:
[----:B------:R-:W-:Y:S01]  /*0000*/  LDC R1, c[0x0][0x37c] ;  /* 0x0000df00ff017b82 */ /* 0x000fe20000000800 */
[----:B------:R-:W0:Y:S07]  /*0010*/  S2R R3, SR_TID.X ;  /* 0x0000000000037919 */ /* 0x000e2e0000002100 */
[----:B------:R-:W0:Y:S08]  /*0020*/  S2UR UR4, SR_CTAID.X ;  /* 0x00000000000479c3 */ /* 0x000e300000002500 */
[----:B------:R-:W0:Y:S08]  /*0030*/  LDC R2, c[0x0][0x360] ;  /* 0x0000d800ff027b82 */ /* 0x000e300000000800 */
[----:B------:R-:W1:Y:S01]  /*0040*/  LDC R0, c[0x0][0x390] ;  /* 0x0000e400ff007b82 */ /* 0x000e620000000800 */
[----:B0-----:R-:W-:-:S02]  /*0050*/  IMAD R2, R2, UR4, R3 ;  /* 0x0000000402027c24 */ /* 0x001fc4000f8e0203 */
[----:B-1----:R-:W-:-:S05]  /*0060*/  IMAD R3, R0, R0, RZ ;  /* 0x0000000000037224 */ /* 0x002fca00078e02ff */
[----:B------:R-:W-:-:S13]  /*0070*/  ISETP.GE.AND P0, PT, R2, R3, PT ;  /* 0x000000030200720c */ /* 0x000fda0003f06270 */
[----:B------:R-:W-:Y:S05]  /*0080*/  @P0 EXIT ;  /* 0x000000000000094d */ /* 0x000fea0003800000 */
[----:B------:R-:W0:Y:S01]  /*0090*/  LDC.64 R8, c[0x0][0x380] ;  /* 0x0000e000ff087b82 */ /* 0x000e220000000a00 */
[----:B------:R-:W1:Y:S01]  /*00a0*/  LDCU.64 UR6, c[0x0][0x358] ;  /* 0x00006b00ff0677ac */ /* 0x000e620008000a00 */
[----:B0-----:R-:W-:-:S06]  /*00b0*/  IMAD.WIDE R8, R2, 0x8, R8 ;  /* 0x0000000802087825 */ /* 0x001fcc00078e0208 */
[----:B-1----:R-:W2:Y:S02]  /*00c0*/  LDG.E.64 R8, desc[UR6][R8.64] ;  /* 0x0000000608087981 */ /* 0x002ea4000c1e1b00 */
[----:B--2---:R-:W-:Y:S02]  /*00d0*/  IADD3 R3, P0, PT, R8, -0x1, RZ ;  /* 0xffffffff08037810 */ /* 0x004fe40007f1e0ff */
[----:B------:R-:W-:Y:S02]  /*00e0*/  LOP3.LUT R5, R9, 0x7fffffff, RZ, 0xc0, !PT ;  /* 0x7fffffff09057812 */ /* 0x000fe400078ec0ff */
[----:B------:R-:W-:Y:S02]  /*00f0*/  ISETP.LT.U32.AND P3, PT, R3, -0x1, PT ;  /* 0xffffffff0300780c */ /* 0x000fe40003f61070 */
[----:B------:R-:W-:Y:S02]  /*0100*/  ISETP.GE.AND P1, PT, R9, RZ, PT ;  /* 0x000000ff0900720c */ /* 0x000fe40003f26270 */
[----:B------:R-:W-:-:S02]  /*0110*/  IADD3.X R3, PT, PT, R5, -0x1, RZ, P0, !PT ;  /* 0xffffffff05037810 */ /* 0x000fc400007fe4ff */
[----:B------:R-:W-:Y:S02]  /*0120*/  IADD3 R4, P4, PT, RZ, R8, RZ ;  /* 0x00000008ff047210 */ /* 0x000fe40007f9e0ff */
[----:B------:R-:W-:Y:S02]  /*0130*/  ISETP.EQ.U32.AND P0, PT, R8, RZ, PT ;  /* 0x000000ff0800720c */ /* 0x000fe40003f02070 */
[----:B------:R-:W-:Y:S02]  /*0140*/  ISETP.LT.U32.AND.EX P3, PT, R3, 0xfffff, !P1, P3 ;  /* 0x000fffff0300780c */ /* 0x000fe40004f61130 */
[----:B------:R-:W-:Y:S02]  /*0150*/  ISETP.LT.U32.AND P2, PT, R4, RZ, PT ;  /* 0x000000ff0400720c */ /* 0x000fe40003f41070 */
[C---:B------:R-:W-:Y:S02]  /*0160*/  IADD3.X R3, PT, PT, R5.reuse, -0x100000, RZ, P4, !PT ;  /* 0xfff0000005037810 */ /* 0x040fe400027fe4ff */
[----:B------:R-:W-:-:S02]  /*0170*/  ISETP.EQ.OR.EX P3, PT, R5, RZ, P3, P0 ;  /* 0x000000ff0500720c */ /* 0x000fc40001f62700 */
[----:B------:R-:W-:Y:S02]  /*0180*/  ISETP.LT.U32.AND.EX P2, PT, R3, 0x7fe00000, !P1, P2 ;  /* 0x7fe000000300780c */ /* 0x000fe40004f41120 */
[----:B------:R-:W-:-:S04]  /*0190*/  ISETP.EQ.OR.EX P3, PT, R5, 0x7ff00000, P3, P0 ;  /* 0x7ff000000500780c */ /* 0x000fc80001f62700 */
[----:B------:R-:W-:-:S13]  /*01a0*/  PLOP3.LUT P2, PT, P3, P2, PT, 0xf8, 0x8f ;  /* 0x00000000008f781c */ /* 0x000fda0001f45f70 */
[----:B------:R-:W-:Y:S05]  /*01b0*/  @P2 EXIT ;  /* 0x000000000000294d */ /* 0x000fea0003800000 */
[----:B------:R-:W-:Y:S01]  /*01c0*/  ISETP.GE.AND P0, PT, R0, 0x1, PT ;  /* 0x000000010000780c */ /* 0x000fe20003f06270 */
[----:B------:R-:W-:Y:S02]  /*01d0*/  IMAD.MOV.U32 R24, RZ, RZ, 0x0 ;  /* 0x00000000ff187424 */ /* 0x000fe400078e00ff */
[----:B------:R-:W-:-:S10]  /*01e0*/  IMAD.MOV.U32 R25, RZ, RZ, -0x100000 ;  /* 0xfff00000ff197424 */ /* 0x000fd400078e00ff */
[----:B------:R-:W-:Y:S05]  /*01f0*/  @!P0 BRA `(.L_x_10) ;  /* 0x0000001000d08947 */ /* 0x000fea0003800000 */
[----:B------:R-:W-:Y:S01]  /*0200*/  IABS R6, R0 ;  /* 0x0000000000067213 */ /* 0x000fe20000000000 */
[----:B------:R-:W-:Y:S01]  /*0210*/  IMAD.MOV.U32 R24, RZ, RZ, 0x0 ;  /* 0x00000000ff187424 */ /* 0x000fe200078e00ff */
[----:B------:R-:W-:Y:S01]  /*0220*/  IABS R10, R2 ;  /* 0x00000002000a7213 */ /* 0x000fe20000000000 */
[----:B------:R-:W-:Y:S01]  /*0230*/  IMAD.MOV.U32 R25, RZ, RZ, -0x100000 ;  /* 0xfff00000ff197424 */ /* 0x000fe200078e00ff */
[----:B------:R-:W0:Y:S01]  /*0240*/  I2F.RP R3, R6 ;  /* 0x0000000600037306 */ /* 0x000e220000209400 */
[----:B------:R-:W-:Y:S02]  /*0250*/  ISETP.GE.AND P2, PT, R2, RZ, PT ;  /* 0x000000ff0200720c */ /* 0x000fe40003f46270 */
[----:B------:R-:W-:-:S05]  /*0260*/  ISETP.NE.AND P1, PT, R0, RZ, PT ;  /* 0x000000ff0000720c */ /* 0x000fca0003f25270 */
[----:B0-----:R-:W0:Y:S02]  /*0270*/  MUFU.RCP R3, R3 ;  /* 0x0000000300037308 */ /* 0x001e240000001000 */
[----:B0-----:R-:W-:-:S06]  /*0280*/  VIADD R4, R3, 0xffffffe ;  /* 0x0ffffffe03047836 */ /* 0x001fcc0000000000 */
[----:B------:R0:W1:Y:S02]  /*0290*/  F2I.FTZ.U32.TRUNC.NTZ R5, R4 ;  /* 0x0000000400057305 */ /* 0x000064000021f000 */
[----:B0-----:R-:W-:Y:S02]  /*02a0*/  IMAD.MOV.U32 R4, RZ, RZ, RZ ;  /* 0x000000ffff047224 */ /* 0x001fe400078e00ff */
[----:B-1----:R-:W-:-:S04]  /*02b0*/  IMAD.MOV R7, RZ, RZ, -R5 ;  /* 0x000000ffff077224 */ /* 0x002fc800078e0a05 */
[----:B------:R-:W-:-:S04]  /*02c0*/  IMAD R7, R7, R6, RZ ;  /* 0x0000000607077224 */ /* 0x000fc800078e02ff */
[----:B------:R-:W-:Y:S01]  /*02d0*/  IMAD.HI.U32 R5, R5, R7, R4 ;  /* 0x0000000705057227 */ /* 0x000fe200078e0004 */
[----:B------:R-:W-:-:S03]  /*02e0*/  LOP3.LUT R4, R0, 0xf, RZ, 0xc0, !PT ;  /* 0x0000000f00047812 */ /* 0x000fc600078ec0ff */
[----:B------:R-:W-:-:S04]  /*02f0*/  IMAD.MOV.U32 R7, RZ, RZ, R10 ;  /* 0x000000ffff077224 */ /* 0x000fc800078e000a */
[----:B------:R-:W-:-:S04]  /*0300*/  IMAD.HI.U32 R5, R5, R7, RZ ;  /* 0x0000000705057227 */ /* 0x000fc800078e00ff */
[----:B------:R-:W-:-:S04]  /*0310*/  IMAD.MOV R5, RZ, RZ, -R5 ;  /* 0x000000ffff057224 */ /* 0x000fc800078e0a05 */
[----:B------:R-:W-:Y:S02]  /*0320*/  IMAD R3, R6, R5, R7 ;  /* 0x0000000506037224 */ /* 0x000fe400078e0207 */
[----:B------:R-:W-:-:S03]  /*0330*/  IMAD.MOV.U32 R5, RZ, RZ, RZ ;  /* 0x000000ffff057224 */ /* 0x000fc600078e00ff */
[----:B------:R-:W-:-:S13]  /*0340*/  ISETP.GT.U32.AND P0, PT, R6, R3, PT ;  /* 0x000000030600720c */ /* 0x000fda0003f04070 */
[----:B------:R-:W-:-:S05]  /*0350*/  @!P0 IMAD.IADD R3, R3, 0x1, -R6 ;  /* 0x0000000103038824 */ /* 0x000fca00078e0a06 */
[----:B------:R-:W-:-:S13]  /*0360*/  ISETP.GT.U32.AND P0, PT, R6, R3, PT ;  /* 0x000000030600720c */ /* 0x000fda0003f04070 */
[----:B------:R-:W-:Y:S01]  /*0370*/  @!P0 IMAD.IADD R3, R3, 0x1, -R6 ;  /* 0x0000000103038824 */ /* 0x000fe200078e0a06 */
[----:B------:R-:W-:-:S03]  /*0380*/  ISETP.NE.AND P0, PT, R4, RZ, PT ;  /* 0x000000ff0400720c */ /* 0x000fc60003f05270 */
[----:B------:R-:W-:Y:S01]  /*0390*/  @!P2 IMAD.MOV R3, RZ, RZ, -R3 ;  /* 0x000000ffff03a224 */ /* 0x000fe200078e0a03 */
[----:B------:R-:W-:Y:S02]  /*03a0*/  ISETP.GE.U32.AND P2, PT, R0, 0x10, PT ;  /* 0x000000100000780c */ /* 0x000fe40003f46070 */
[----:B------:R-:W-:-:S05]  /*03b0*/  @!P1 LOP3.LUT R3, RZ, R0, RZ, 0x33, !PT ;  /* 0x00000000ff039212 */ /* 0x000fca00078e33ff */
[----:B------:R-:W-:-:S06]  /*03c0*/  IMAD R26, R3, R0, RZ ;  /* 0x00000000031a7224 */ /* 0x000fcc00078e02ff */
[----:B------:R-:W-:Y:S05]  /*03d0*/  @!P2 BRA `(.L_x_11) ;  /* 0x000000080050a947 */ /* 0x000fea0003800000 */
[----:B------:R-:W0:Y:S01]  /*03e0*/  LDCU.64 UR4, c[0x0][0x388] ;  /* 0x00007100ff0477ac */ /* 0x000e220008000a00 */
[----:B------:R-:W-:Y:S01]  /*03f0*/  LOP3.LUT R5, R0, 0x7ffffff0, RZ, 0xc0, !PT ;  /* 0x7ffffff000057812 */ /* 0x000fe200078ec0ff */
[----:B------:R-:W-:Y:S02]  /*0400*/  IMAD.MOV.U32 R3, RZ, RZ, R26 ;  /* 0x000000ffff037224 */ /* 0x000fe400078e001a */
[----:B------:R-:W-:Y:S02]  /*0410*/  IMAD.MOV.U32 R24, RZ, RZ, 0x0 ;  /* 0x00000000ff187424 */ /* 0x000fe400078e00ff */
[----:B------:R-:W-:Y:S02]  /*0420*/  IMAD.MOV.U32 R25, RZ, RZ, -0x100000 ;  /* 0xfff00000ff197424 */ /* 0x000fe400078e00ff */
[----:B------:R-:W-:Y:S01]  /*0430*/  IMAD.MOV R27, RZ, RZ, -R5 ;  /* 0x000000ffff1b7224 */ /* 0x000fe200078e0a05 */
[----:B0-----:R-:W-:-:S04]  /*0440*/  UIADD3 UR4, UP0, UPT, UR4, 0x40, URZ ;  /* 0x0000004004047890 */ /* 0x001fc8000ff1e0ff */
[----:B------:R-:W-:-:S12]  /*0450*/  UIADD3.X UR5, UPT, UPT, URZ, UR5, URZ, UP0, !UPT ;  /* 0x00000005ff057290 */ /* 0x000fd800087fe4ff */
.L_x_12:
[----:B------:R-:W-:Y:S01]  /*0460*/  MOV R22, UR4 ;  /* 0x0000000400167c02 */ /* 0x000fe20008000f00 */
[----:B------:R-:W-:-:S04]  /*0470*/  IMAD.U32 R23, RZ, RZ, UR5 ;  /* 0x00000005ff177e24 */ /* 0x000fc8000f8e00ff */
[----:B------:R-:W-:-:S05]  /*0480*/  IMAD.WIDE R22, R3, 0x8, R22 ;  /* 0x0000000803167825 */ /* 0x000fca00078e0216 */
[----:B------:R-:W2:Y:S04]  /*0490*/  LDG.E.64 R12, desc[UR6][R22.64+-0x40] ;  /* 0xffffc006160c7981 */ /* 0x000ea8000c1e1b00 */
[----:B------:R-:W3:Y:S04]  /*04a0*/  LDG.E.64 R6, desc[UR6][R22.64+-0x38] ;  /* 0xffffc80616067981 */ /* 0x000ee8000c1e1b00 */
[----:B------:R-:W4:Y:S04]  /*04b0*/  LDG.E.64 R10, desc[UR6][R22.64+-0x30] ;  /* 0xffffd006160a7981 */ /* 0x000f28000c1e1b00 */
[----:B------:R-:W5:Y:S04]  /*04c0*/  LDG.E.64 R18, desc[UR6][R22.64+-0x28] ;  /* 0xffffd80616127981 */ /* 0x000f68000c1e1b00 */
[----:B------:R-:W5:Y:S04]  /*04d0*/  LDG.E.64 R16, desc[UR6][R22.64+-0x20] ;  /* 0xffffe00616107981 */ /* 0x000f68000c1e1b00 */
[----:B------:R-:W5:Y:S01]  /*04e0*/  LDG.E.64 R14, desc[UR6][R22.64+-0x18] ;  /* 0xffffe806160e7981 */ /* 0x000f62000c1e1b00 */
[----:B------:R-:W-:-:S02]  /*04f0*/  IMAD.MOV.U32 R29, RZ, RZ, R24 ;  /* 0x000000ffff1d7224 */ /* 0x000fc400078e0018 */
[----:B------:R-:W-:Y:S01]  /*0500*/  IMAD.MOV.U32 R21, RZ, RZ, R25 ;  /* 0x000000ffff157224 */ /* 0x000fe200078e0019 */
[----:B--2---:R-:W-:Y:S01]  /*0510*/  DSETP.MAX.AND P1, P2, R12, R24, PT ;  /* 0x000000180c00722a */ /* 0x004fe20003a2f000 */
[----:B------:R-:W-:Y:S02]  /*0520*/  IMAD.MOV.U32 R20, RZ, RZ, R12 ;  /* 0x000000ffff147224 */ /* 0x000fe400078e000c */
[----:B------:R-:W-:Y:S02]  /*0530*/  IMAD.MOV.U32 R24, RZ, RZ, R13 ;  /* 0x000000ffff187224 */ /* 0x000fe400078e000d */
[----:B------:R-:W2:Y:S01]  /*0540*/  LDG.E.64 R12, desc[UR6][R22.64+-0x10] ;  /* 0xfffff006160c7981 */ /* 0x000ea2000c1e1b00 */
[----:B------:R-:W-:Y:S02]  /*0550*/  SEL R20, R20, R29, P1 ;  /* 0x0000001d14147207 */ /* 0x000fe40000800000 */
[----:B------:R-:W-:-:S06]  /*0560*/  FSEL R25, R24, R21, P1 ;  /* 0x0000001518197208 */ /* 0x000fcc0000800000 */
[----:B------:R-:W-:-:S05]  /*0570*/  @P2 LOP3.LUT R25, R21, 0x80000, RZ, 0xfc, !PT ;  /* 0x0008000015192812 */ /* 0x000fca00078efcff */
[----:B------:R-:W-:Y:S02]  /*0580*/  IMAD.MOV.U32 R21, RZ, RZ, R25 ;  /* 0x000000ffff157224 */ /* 0x000fe400078e0019 */
[----:B------:R-:W-:Y:S02]  /*0590*/  IMAD.MOV.U32 R25, RZ, RZ, R20 ;  /* 0x000000ffff197224 */ /* 0x000fe400078e0014 */
[----:B---3--:R-:W-:Y:S02]  /*05a0*/  IMAD.MOV.U32 R24, RZ, RZ, R7 ;  /* 0x000000ffff187224 */ /* 0x008fe400078e0007 */
[----:B------:R-:W-:Y:S01]  /*05b0*/  DSETP.MAX.AND P1, P2, R20, R6, PT ;  /* 0x000000061400722a */ /* 0x000fe20003a2f000 */
[----:B------:R-:W-:Y:S02]  /*05c0*/  IMAD.MOV.U32 R20, RZ, RZ, R6 ;  /* 0x000000ffff147224 */ /* 0x000fe400078e0006 */
[----:B------:R-:W3:Y:S03]  /*05d0*/  LDG.E.64 R6, desc[UR6][R22.64+-0x8] ;  /* 0xfffff80616067981 */ /* 0x000ee6000c1e1b00 */
[----:B------:R-:W-:-:S02]  /*05e0*/  FSEL R21, R21, R24, P1 ;  /* 0x0000001815157208 */ /* 0x000fc40000800000 */
[----:B------:R-:W-:-:S06]  /*05f0*/  SEL R20, R25, R20, P1 ;  /* 0x0000001419147207 */ /* 0x000fcc0000800000 */
[----:B------:R-:W-:Y:S01]  /*0600*/  @P2 LOP3.LUT R21, R24, 0x80000, RZ, 0xfc, !PT ;  /* 0x0008000018152812 */ /* 0x000fe200078efcff */
[----:B------:R-:W-:Y:S02]  /*0610*/  IMAD.MOV.U32 R25, RZ, RZ, R20 ;  /* 0x000000ffff197224 */ /* 0x000fe400078e0014 */
[----:B----4-:R-:W-:-:S03]  /*0620*/  IMAD.MOV.U32 R24, RZ, RZ, R11 ;  /* 0x000000ffff187224 */ /* 0x010fc600078e000b */
[----:B------:R-:W-:Y:S01]  /*0630*/  DSETP.MAX.AND P1, P2, R20, R10, PT ;  /* 0x0000000a1400722a */ /* 0x000fe20003a2f000 */
[----:B------:R-:W-:Y:S02]  /*0640*/  IMAD.MOV.U32 R20, RZ, RZ, R10 ;  /* 0x000000ffff147224 */ /* 0x000fe400078e000a */
[----:B------:R-:W4:Y:S03]  /*0650*/  LDG.E.64 R10, desc[UR6][R22.64] ;  /* 0x00000006160a7981 */ /* 0x000f26000c1e1b00 */
[----:B------:R-:W-:Y:S02]  /*0660*/  FSEL R21, R21, R24, P1 ;  /* 0x0000001815157208 */ /* 0x000fe40000800000 */
[----:B------:R-:W-:-:S06]  /*0670*/  SEL R20, R25, R20, P1 ;  /* 0x0000001419147207 */ /* 0x000fcc0000800000 */
[----:B------:R-:W-:-:S06]  /*0680*/  @P2 LOP3.LUT R21, R24, 0x80000, RZ, 0xfc, !PT ;  /* 0x0008000018152812 */ /* 0x000fcc00078efcff */
[----:B-----5:R-:W-:Y:S01]  /*0690*/  DSETP.MAX.AND P1, P2, R20, R18, PT ;  /* 0x000000121400722a */ /* 0x020fe20003a2f000 */
[----:B------:R-:W-:Y:S01]  /*06a0*/  IMAD.MOV.U32 R25, RZ, RZ, R20 ;  /* 0x000000ffff197224 */ /* 0x000fe200078e0014 */
[----:B------:R-:W-:Y:S01]  /*06b0*/  MOV R20, R18 ;  /* 0x0000001200147202 */ /* 0x000fe20000000f00 */
[----:B------:R-:W-:-:S03]  /*06c0*/  IMAD.MOV.U32 R24, RZ, RZ, R21 ;  /* 0x000000ffff187224 */ /* 0x000fc600078e0015 */
[----:B------:R-:W-:Y:S02]  /*06d0*/  SEL R18, R25, R20, P1 ;  /* 0x0000001419127207 */ /* 0x000fe40000800000 */
[----:B------:R-:W-:Y:S01]  /*06e0*/  FSEL R25, R24, R19, P1 ;  /* 0x0000001318197208 */ /* 0x000fe20000800000 */
[----:B------:R-:W5:Y:S05]  /*06f0*/  LDG.E.64 R20, desc[UR6][R22.64+0x8] ;  /* 0x0000080616147981 */ /* 0x000f6a000c1e1b00 */
[----:B------:R-:W-:-:S05]  /*0700*/  @P2 LOP3.LUT R25, R19, 0x80000, RZ, 0xfc, !PT ;  /* 0x0008000013192812 */ /* 0x000fca00078efcff */
[----:B------:R-:W-:-:S06]  /*0710*/  IMAD.MOV.U32 R19, RZ, RZ, R25 ;  /* 0x000000ffff137224 */ /* 0x000fcc00078e0019 */
[----:B------:R-:W-:Y:S01]  /*0720*/  DSETP.MAX.AND P1, P2, R18, R16, PT ;  /* 0x000000101200722a */ /* 0x000fe20003a2f000 */
[----:B------:R-:W-:Y:S02]  /*0730*/  IMAD.MOV.U32 R25, RZ, RZ, R18 ;  /* 0x000000ffff197224 */ /* 0x000fe400078e0012 */
[----:B------:R-:W-:Y:S02]  /*0740*/  IMAD.MOV.U32 R18, RZ, RZ, R16 ;  /* 0x000000ffff127224 */ /* 0x000fe400078e0010 */
[----:B------:R-:W-:-:S03]  /*0750*/  IMAD.MOV.U32 R24, RZ, RZ, R19 ;  /* 0x000000ffff187224 */ /* 0x000fc600078e0013 */
[----:B------:R-:W-:Y:S02]  /*0760*/  SEL R16, R25, R18, P1 ;  /* 0x0000001219107207 */ /* 0x000fe40000800000 */
[----:B------:R-:W5:Y:S01]  /*0770*/  LDG.E.64 R18, desc[UR6][R22.64+0x10] ;  /* 0x0000100616127981 */ /* 0x000f62000c1e1b00 */
[----:B------:R-:W-:-:S03]  /*0780*/  FSEL R25, R24, R17, P1 ;  /* 0x0000001118197208 */ /* 0x000fc60000800000 */
[----:B------:R-:W-:-:S05]  /*0790*/  @P2 LOP3.LUT R25, R17, 0x80000, RZ, 0xfc, !PT ;  /* 0x0008000011192812 */ /* 0x000fca00078efcff */
[----:B------:R-:W-:Y:S02]  /*07a0*/  IMAD.MOV.U32 R17, RZ, RZ, R25 ;  /* 0x000000ffff117224 */ /* 0x000fe400078e0019 */
[----:B------:R-:W-:-:S04]  /*07b0*/  IMAD.MOV.U32 R25, RZ, RZ, R16 ;  /* 0x000000ffff197224 */ /* 0x000fc800078e0010 */
[----:B------:R-:W-:Y:S01]  /*07c0*/  DSETP.MAX.AND P1, P2, R16, R14, PT ;  /* 0x0000000e1000722a */ /* 0x000fe20003a2f000 */
[----:B------:R-:W-:Y:S02]  /*07d0*/  IMAD.MOV.U32 R16, RZ, RZ, R14 ;  /* 0x000000ffff107224 */ /* 0x000fe400078e000e */
[----:B------:R-:W-:-:S03]  /*07e0*/  IMAD.MOV.U32 R24, RZ, RZ, R17 ;  /* 0x000000ffff187224 */ /* 0x000fc600078e0011 */
[----:B------:R-:W-:Y:S02]  /*07f0*/  SEL R14, R25, R16, P1 ;  /* 0x00000010190e7207 */ /* 0x000fe40000800000 */
[----:B------:R-:W5:Y:S01]  /*0800*/  LDG.E.64 R16, desc[UR6][R22.64+0x18] ;  /* 0x0000180616107981 */ /* 0x000f62000c1e1b00 */
[----:B------:R-:W-:-:S05]  /*0810*/  FSEL R25, R24, R15, P1 ;  /* 0x0000000f18197208 */ /* 0x000fca0000800000 */
[----:B------:R-:W-:-:S05]  /*0820*/  @P2 LOP3.LUT R25, R15, 0x80000, RZ, 0xfc, !PT ;  /* 0x000800000f192812 */ /* 0x000fca00078efcff */
[----:B------:R-:W-:Y:S02]  /*0830*/  IMAD.MOV.U32 R15, RZ, RZ, R25 ;  /* 0x000000ffff0f7224 */ /* 0x000fe400078e0019 */
[----:B------:R-:W-:Y:S02]  /*0840*/  IMAD.MOV.U32 R25, RZ, RZ, R14 ;  /* 0x000000ffff197224 */ /* 0x000fe400078e000e */
[----:B------:R-:W-:Y:S02]  /*0850*/  IMAD.MOV.U32 R24, RZ, RZ, R15 ;  /* 0x000000ffff187224 */ /* 0x000fe400078e000f */
[----:B--2---:R-:W-:Y:S01]  /*0860*/  DSETP.MAX.AND P1, P2, R14, R12, PT ;  /* 0x0000000c0e00722a */ /* 0x004fe20003a2f000 */
[----:B------:R-:W-:-:S05]  /*0870*/  IMAD.MOV.U32 R14, RZ, RZ, R12 ;  /* 0x000000ffff0e7224 */ /* 0x000fca00078e000c */
[----:B------:R-:W-:Y:S02]  /*0880*/  SEL R12, R25, R14, P1 ;  /* 0x0000000e190c7207 */ /* 0x000fe40000800000 */
[----:B------:R-:W2:Y:S01]  /*0890*/  LDG.E.64 R14, desc[UR6][R22.64+0x20] ;  /* 0x00002006160e7981 */ /* 0x000ea2000c1e1b00 */
[----:B------:R-:W-:-:S05]  /*08a0*/  FSEL R25, R24, R13, P1 ;  /* 0x0000000d18197208 */ /* 0x000fca0000800000 */
[----:B------:R-:W-:-:S05]  /*08b0*/  @P2 LOP3.LUT R25, R13, 0x80000, RZ, 0xfc, !PT ;  /* 0x000800000d192812 */ /* 0x000fca00078efcff */
[----:B------:R-:W-:Y:S02]  /*08c0*/  IMAD.MOV.U32 R13, RZ, RZ, R25 ;  /* 0x000000ffff0d7224 */ /* 0x000fe400078e0019 */
[----:B------:R-:W-:-:S04]  /*08d0*/  IMAD.MOV.U32 R25, RZ, RZ, R12 ;  /* 0x000000ffff197224 */ /* 0x000fc800078e000c */
[----:B---3--:R-:W-:Y:S01]  /*08e0*/  DSETP.MAX.AND P1, P2, R12, R6, PT ;  /* 0x000000060c00722a */ /* 0x008fe20003a2f000 */
[----:B------:R-:W-:Y:S01]  /*08f0*/  IMAD.MOV.U32 R12, RZ, RZ, R6 ;  /* 0x000000ffff0c7224 */ /* 0x000fe200078e0006 */
[----:B------:R-:W-:-:S04]  /*0900*/  MOV R24, R13 ;  /* 0x0000000d00187202 */ /* 0x000fc80000000f00 */
[----:B------:R-:W-:Y:S02]  /*0910*/  SEL R6, R25, R12, P1 ;  /* 0x0000000c19067207 */ /* 0x000fe40000800000 */
[----:B------:R-:W3:Y:S01]  /*0920*/  LDG.E.64 R12, desc[UR6][R22.64+0x28] ;  /* 0x00002806160c7981 */ /* 0x000ee2000c1e1b00 */
[----:B------:R-:W-:-:S05]  /*0930*/  FSEL R25, R24, R7, P1 ;  /* 0x0000000718197208 */ /* 0x000fca0000800000 */
[----:B------:R-:W-:-:S05]  /*0940*/  @P2 LOP3.LUT R25, R7, 0x80000, RZ, 0xfc, !PT ;  /* 0x0008000007192812 */ /* 0x000fca00078efcff */
[----:B------:R-:W-:Y:S02]  /*0950*/  IMAD.MOV.U32 R7, RZ, RZ, R25 ;  /* 0x000000ffff077224 */ /* 0x000fe400078e0019 */
[----:B----4-:R-:W-:Y:S02]  /*0960*/  IMAD.MOV.U32 R25, RZ, RZ, R10 ;  /* 0x000000ffff197224 */ /* 0x010fe400078e000a */
[----:B------:R-:W-:Y:S02]  /*0970*/  IMAD.MOV.U32 R28, RZ, RZ, R11 ;  /* 0x000000ffff1c7224 */ /* 0x000fe400078e000b */
[----:B------:R-:W-:Y:S01]  /*0980*/  DSETP.MAX.AND P1, P2, R6, R10, PT ;  /* 0x0000000a0600722a */ /* 0x000fe20003a2f000 */
[----:B------:R-:W4:Y:S01]  /*0990*/  LDG.E.64 R10, desc[UR6][R22.64+0x30] ;  /* 0x00003006160a7981 */ /* 0x000f22000c1e1b00 */
[----:B------:R-:W-:-:S05]  /*09a0*/  IMAD.MOV.U32 R24, RZ, RZ, R6 ;  /* 0x000000ffff187224 */ /* 0x000fca00078e0006 */
[----:B------:R-:W-:Y:S02]  /*09b0*/  SEL R6, R24, R25, P1 ;  /* 0x0000001918067207 */ /* 0x000fe40000800000 */
[----:B------:R0:W4:Y:S01]  /*09c0*/  LDG.E.64 R24, desc[UR6][R22.64+0x38] ;  /* 0x0000380616187981 */ /* 0x000122000c1e1b00 */
[----:B------:R-:W-:-:S04]  /*09d0*/  FSEL R7, R7, R28, P1 ;  /* 0x0000001c07077208 */ /* 0x000fc80000800000 */
[----:B------:R-:W-:-:S06]  /*09e0*/  @P2 LOP3.LUT R7, R28, 0x80000, RZ, 0xfc, !PT ;  /* 0x000800001c072812 */ /* 0x000fcc00078efcff */
[----:B-----5:R-:W-:Y:S01]  /*09f0*/  DSETP.MAX.AND P1, P2, R6, R20, PT ;  /* 0x000000140600722a */ /* 0x020fe20003a2f000 */
[----:B------:R-:W-:Y:S02]  /*0a00*/  IMAD.MOV.U32 R28, RZ, RZ, R6 ;  /* 0x000000ffff1c7224 */ /* 0x000fe400078e0006 */
[----:B------:R-:W-:-:S03]  /*0a10*/  IMAD.MOV.U32 R29, RZ, RZ, R20 ;  /* 0x000000ffff1d7224 */ /* 0x000fc600078e0014 */
[----:B------:R-:W-:Y:S02]  /*0a20*/  FSEL R7, R7, R21, P1 ;  /* 0x0000001507077208 */ /* 0x000fe40000800000 */
[----:B------:R-:W-:-:S06]  /*0a30*/  SEL R6, R28, R29, P1 ;  /* 0x0000001d1c067207 */ /* 0x000fcc0000800000 */
[----:B------:R-:W-:Y:S01]  /*0a40*/  @P2 LOP3.LUT R7, R21, 0x80000, RZ, 0xfc, !PT ;  /* 0x0008000015072812 */ /* 0x000fe200078efcff */
[----:B------:R-:W-:-:S05]  /*0a50*/  IMAD.MOV.U32 R20, RZ, RZ, R6 ;  /* 0x000000ffff147224 */ /* 0x000fca00078e0006 */
[----:B------:R-:W-:Y:S01]  /*0a60*/  DSETP.MAX.AND P1, P2, R6, R18, PT ;  /* 0x000000120600722a */ /* 0x000fe20003a2f000 */
[----:B0-----:R-:W-:-:S05]  /*0a70*/  IMAD.MOV.U32 R22, RZ, RZ, R19 ;  /* 0x000000ffff167224 */ /* 0x001fca00078e0013 */
[----:B------:R-:W-:Y:S02]  /*0a80*/  FSEL R7, R7, R22, P1 ;  /* 0x0000001607077208 */ /* 0x000fe40000800000 */
[----:B------:R-:W-:-:S06]  /*0a90*/  SEL R6, R20, R18, P1 ;  /* 0x0000001214067207 */ /* 0x000fcc0000800000 */
[----:B------:R-:W-:-:S06]  /*0aa0*/  @P2 LOP3.LUT R7, R22, 0x80000, RZ, 0xfc, !PT ;  /* 0x0008000016072812 */ /* 0x000fcc00078efcff */
[----:B------:R-:W-:Y:S01]  /*0ab0*/  DSETP.MAX.AND P1, P2, R6, R16, PT ;  /* 0x000000100600722a */ /* 0x000fe20003a2f000 */
[----:B------:R-:W-:Y:S02]  /*0ac0*/  IMAD.MOV.U32 R19, RZ, RZ, R17 ;  /* 0x000000ffff137224 */ /* 0x000fe400078e0011 */
[----:B------:R-:W-:-:S05]  /*0ad0*/  IMAD.MOV.U32 R18, RZ, RZ, R7 ;  /* 0x000000ffff127224 */ /* 0x000fca00078e0007 */
[----:B------:R-:W-:-:S06]  /*0ae0*/  FSEL R21, R18, R19, P1 ;  /* 0x0000001312157208 */ /* 0x000fcc0000800000 */
[----:B------:R-:W-:Y:S02]  /*0af0*/  @P2 LOP3.LUT R21, R19, 0x80000, RZ, 0xfc, !PT ;  /* 0x0008000013152812 */ /* 0x000fe400078efcff */
[----:B------:R-:W-:-:S03]  /*0b00*/  SEL R6, R6, R16, P1 ;  /* 0x0000001006067207 */ /* 0x000fc60000800000 */
[----:B------:R-:W-:-:S04]  /*0b10*/  IMAD.MOV.U32 R7, RZ, RZ, R21 ;  /* 0x000000ffff077224 */ /* 0x000fc800078e0015 */
[----:B------:R-:W-:Y:S02]  /*0b20*/  IMAD.MOV.U32 R16, RZ, RZ, R7 ;  /* 0x000000ffff107224 */ /* 0x000fe400078e0007 */
[----:B------:R-:W-:Y:S02]  /*0b30*/  VIADD R27, R27, 0x10 ;  /* 0x000000101b1b7836 */ /* 0x000fe40000000000 */
[----:B------:R-:W-:Y:S01]  /*0b40*/  VIADD R3, R3, 0x10 ;  /* 0x0000001003037836 */ /* 0x000fe20000000000 */
[----:B--2---:R-:W-:Y:S01]  /*0b50*/  DSETP.MAX.AND P1, P2, R6, R14, PT ;  /* 0x0000000e0600722a */ /* 0x004fe20003a2f000 */
[----:B------:R-:W-:-:S05]  /*0b60*/  IMAD.MOV.U32 R17, RZ, RZ, R15 ;  /* 0x000000ffff117224 */ /* 0x000fca00078e000f */
[----:B------:R-:W-:Y:S02]  /*0b70*/  FSEL R19, R16, R17, P1 ;  /* 0x0000001110137208 */ /* 0x000fe40000800000 */
[----:B------:R-:W-:-:S06]  /*0b80*/  SEL R6, R6, R14, P1 ;  /* 0x0000000e06067207 */ /* 0x000fcc0000800000 */
[----:B------:R-:W-:-:S04]  /*0b90*/  @P2 LOP3.LUT R19, R17, 0x80000, RZ, 0xfc, !PT ;  /* 0x0008000011132812 */ /* 0x000fc800078efcff */
[----:B------:R-:W-:-:S06]  /*0ba0*/  MOV R7, R19 ;  /* 0x0000001300077202 */ /* 0x000fcc0000000f00 */
[----:B---3--:R-:W-:Y:S01]  /*0bb0*/  DSETP.MAX.AND P1, P2, R6, R12, PT ;  /* 0x0000000c0600722a */ /* 0x008fe20003a2f000 */
[----:B------:R-:W-:Y:S02]  /*0bc0*/  IMAD.MOV.U32 R15, RZ, RZ, R13 ;  /* 0x000000ffff0f7224 */ /* 0x000fe400078e000d */
[----:B------:R-:W-:-:S05]  /*0bd0*/  IMAD.MOV.U32 R14, RZ, RZ, R7 ;  /* 0x000000ffff0e7224 */ /* 0x000fca00078e0007 */
[----:B------:R-:W-:-:S06]  /*0be0*/  FSEL R17, R14, R15, P1 ;  /* 0x0000000f0e117208 */ /* 0x000fcc0000800000 */
[----:B------:R-:W-:Y:S02]  /*0bf0*/  @P2 LOP3.LUT R17, R15, 0x80000, RZ, 0xfc, !PT ;  /* 0x000800000f112812 */ /* 0x000fe400078efcff */
[----:B------:R-:W-:-:S03]  /*0c00*/  SEL R6, R6, R12, P1 ;  /* 0x0000000c06067207 */ /* 0x000fc60000800000 */
[----:B------:R-:W-:-:S06]  /*0c10*/  IMAD.MOV.U32 R7, RZ, RZ, R17 ;  /* 0x000000ffff077224 */ /* 0x000fcc00078e0011 */
[----:B----4-:R-:W-:Y:S01]  /*0c20*/  DSETP.MAX.AND P1, P2, R6, R10, PT ;  /* 0x0000000a0600722a */ /* 0x010fe20003a2f000 */
[----:B------:R-:W-:Y:S02]  /*0c30*/  IMAD.MOV.U32 R13, RZ, RZ, R11 ;  /* 0x000000ffff0d7224 */ /* 0x000fe400078e000b */
[----:B------:R-:W-:-:S05]  /*0c40*/  IMAD.MOV.U32 R12, RZ, RZ, R7 ;  /* 0x000000ffff0c7224 */ /* 0x000fca00078e0007 */
[----:B------:R-:W-:-:S06]  /*0c50*/  FSEL R15, R12, R13, P1 ;  /* 0x0000000d0c0f7208 */ /* 0x000fcc0000800000 */
[----:B------:R-:W-:Y:S02]  /*0c60*/  @P2 LOP3.LUT R15, R13, 0x80000, RZ, 0xfc, !PT ;  /* 0x000800000d0f2812 */ /* 0x000fe400078efcff */
[----:B------:R-:W-:-:S03]  /*0c70*/  SEL R6, R6, R10, P1 ;  /* 0x0000000a06067207 */ /* 0x000fc60000800000 */
[----:B------:R-:W-:Y:S01]  /*0c80*/  IMAD.MOV.U32 R7, RZ, RZ, R15 ;  /* 0x000000ffff077224 */ /* 0x000fe200078e000f */
[----:B------:R-:W-:-:S05]  /*0c90*/  ISETP.NE.AND P1, PT, R27, RZ, PT ;  /* 0x000000ff1b00720c */ /* 0x000fca0003f25270 */
[----:B------:R-:W-:Y:S01]  /*0ca0*/  DSETP.MAX.AND P2, P3, R6, R24, PT ;  /* 0x000000180600722a */ /* 0x000fe20003b4f000 */
[----:B------:R-:W-:Y:S02]  /*0cb0*/  IMAD.MOV.U32 R11, RZ, RZ, R25 ;  /* 0x000000ffff0b7224 */ /* 0x000fe400078e0019 */
[----:B------:R-:W-:-:S05]  /*0cc0*/  IMAD.MOV.U32 R10, RZ, RZ, R7 ;  /* 0x000000ffff0a7224 */ /* 0x000fca00078e0007 */
[----:B------:R-:W-:-:S06]  /*0cd0*/  FSEL R13, R10, R11, P2 ;  /* 0x0000000b0a0d7208 */ /* 0x000fcc0001000000 */
[----:B------:R-:W-:Y:S02]  /*0ce0*/  @P3 LOP3.LUT R13, R11, 0x80000, RZ, 0xfc, !PT ;  /* 0x000800000b0d3812 */ /* 0x000fe400078efcff */
[----:B------:R-:W-:-:S03]  /*0cf0*/  SEL R24, R6, R24, P2 ;  /* 0x0000001806187207 */ /* 0x000fc60001000000 */
[----:B------:R-:W-:Y:S01]  /*0d00*/  IMAD.MOV.U32 R25, RZ, RZ, R13 ;  /* 0x000000ffff197224 */ /* 0x000fe200078e000d */
[----:B------:R-:W-:Y:S06]  /*0d10*/  @P1 BRA `(.L_x_12) ;  /* 0xfffffff400d01947 */ /* 0x000fec000383ffff */
.L_x_11:
[----:B------:R-:W-:Y:S05]  /*0d20*/  @!P0 BRA `(.L_x_10) ;  /* 0x0000000800048947 */ /* 0x000fea0003800000 */
[----:B------:R-:W-:Y:S02]  /*0d30*/  ISETP.GE.U32.AND P1, PT, R4, 0x8, PT ;  /* 0x000000080400780c */ /* 0x000fe40003f26070 */
[----:B------:R-:W-:-:S04]  /*0d40*/  LOP3.LUT R3, R0, 0x7, RZ, 0xc0, !PT ;  /* 0x0000000700037812 */ /* 0x000fc800078ec0ff */
[----:B------:R-:W-:-:S07]  /*0d50*/  ISETP.NE.AND P0, PT, R3, RZ, PT ;  /* 0x000000ff0300720c */ /* 0x000fce0003f05270 */
[----:B------:R-:W-:Y:S06]  /*0d60*/  @!P1 BRA `(.L_x_13) ;  /* 0x0000000400109947 */ /* 0x000fec0003800000 */
[----:B------:R-:W0:Y:S01]  /*0d70*/  LDC.64 R22, c[0x0][0x388] ;  /* 0x0000e200ff167b82 */ /* 0x000e220000000a00 */
[----:B------:R-:W-:-:S04]  /*0d80*/  IMAD.IADD R7, R26, 0x1, R5 ;  /* 0x000000011a077824 */ /* 0x000fc800078e0205 */
[----:B0-----:R-:W-:-:S05]  /*0d90*/  IMAD.WIDE R22, R7, 0x8, R22 ;  /* 0x0000000807167825 */ /* 0x001fca00078e0216 */
[----:B------:R-:W2:Y:S04]  /*0da0*/  LDG.E.64 R20, desc[UR6][R22.64] ;  /* 0x0000000616147981 */ /* 0x000ea8000c1e1b00 */
[----:B------:R-:W3:Y:S04]  /*0db0*/  LDG.E.64 R18, desc[UR6][R22.64+0x8] ;  /* 0x0000080616127981 */ /* 0x000ee8000c1e1b00 */
[----:B------:R-:W4:Y:S04]  /*0dc0*/  LDG.E.64 R16, desc[UR6][R22.64+0x10] ;  /* 0x0000100616107981 */ /* 0x000f28000c1e1b00 */
[----:B------:R-:W5:Y:S04]  /*0dd0*/  LDG.E.64 R14, desc[UR6][R22.64+0x18] ;  /* 0x00001806160e7981 */ /* 0x000f68000c1e1b00 */
[----:B------:R-:W5:Y:S04]  /*0de0*/  LDG.E.64 R12, desc[UR6][R22.64+0x20] ;  /* 0x00002006160c7981 */ /* 0x000f68000c1e1b00 */
[----:B------:R-:W5:Y:S04]  /*0df0*/  LDG.E.64 R10, desc[UR6][R22.64+0x28] ;  /* 0x00002806160a7981 */ /* 0x000f68000c1e1b00 */
[----:B------:R0:W5:Y:S04]  /*0e00*/  LDG.E.64 R6, desc[UR6][R22.64+0x30] ;  /* 0x0000300616067981 */ /* 0x000168000c1e1b00 */
[----:B------:R-:W4:Y:S01]  /*0e10*/  LDG.E.64 R28, desc[UR6][R22.64+0x38] ;  /* 0x00003806161c7981 */ /* 0x000f22000c1e1b00 */
[----:B------:R-:W-:-:S02]  /*0e20*/  IMAD.MOV.U32 R4, RZ, RZ, R25 ;  /* 0x000000ffff047224 */ /* 0x000fc400078e0019 */
[----:B------:R-:W-:Y:S01]  /*0e30*/  VIADD R5, R5, 0x8 ;  /* 0x0000000805057836 */ /* 0x000fe20000000000 */
[----:B--2---:R-:W-:Y:S01]  /*0e40*/  DSETP.MAX.AND P1, P2, R24, R20, PT ;  /* 0x000000141800722a */ /* 0x004fe20003a2f000 */
[----:B------:R-:W-:-:S05]  /*0e50*/  IMAD.MOV.U32 R25, RZ, RZ, R20 ;  /* 0x000000ffff197224 */ /* 0x000fca00078e0014 */
[----:B------:R-:W-:Y:S02]  /*0e60*/  FSEL R27, R4, R21, P1 ;  /* 0x00000015041b7208 */ /* 0x000fe40000800000 */
[----:B------:R-:W-:-:S05]  /*0e70*/  SEL R20, R24, R25, P1 ;  /* 0x0000001918147207 */ /* 0x000fca0000800000 */
[----:B------:R-:W-:Y:S01]  /*0e80*/  IMAD.MOV.U32 R4, RZ, RZ, R20 ;  /* 0x000000ffff047224 */ /* 0x000fe200078e0014 */
[----:B------:R-:W-:-:S04]  /*0e90*/  @P2 LOP3.LUT R27, R21, 0x80000, RZ, 0xfc, !PT ;  /* 0x00080000151b2812 */ /* 0x000fc800078efcff */
[----:B------:R-:W-:-:S06]  /*0ea0*/  MOV R21, R27 ;  /* 0x0000001b00157202 */ /* 0x000fcc0000000f00 */
[----:B---3--:R-:W-:Y:S01]  /*0eb0*/  DSETP.MAX.AND P1, P2, R20, R18, PT ;  /* 0x000000121400722a */ /* 0x008fe20003a2f000 */
[----:B------:R-:W-:Y:S02]  /*0ec0*/  IMAD.MOV.U32 R20, RZ, RZ, R19 ;  /* 0x000000ffff147224 */ /* 0x000fe400078e0013 */
[----:B----4-:R-:W-:-:S03]  /*0ed0*/  IMAD.MOV.U32 R25, RZ, RZ, R28 ;  /* 0x000000ffff197224 */ /* 0x010fc600078e001c */
[----:B------:R-:W-:Y:S02]  /*0ee0*/  SEL R18, R4, R18, P1 ;  /* 0x0000001204127207 */ /* 0x000fe40000800000 */
[----:B------:R-:W-:-:S06]  /*0ef0*/  FSEL R21, R21, R20, P1 ;  /* 0x0000001415157208 */ /* 0x000fcc0000800000 */
[----:B------:R-:W-:-:S05]  /*0f00*/  @P2 LOP3.LUT R21, R20, 0x80000, RZ, 0xfc, !PT ;  /* 0x0008000014152812 */ /* 0x000fca00078efcff */
[----:B------:R-:W-:Y:S02]  /*0f10*/  IMAD.MOV.U32 R19, RZ, RZ, R21 ;  /* 0x000000ffff137224 */ /* 0x000fe400078e0015 */
[----:B------:R-:W-:Y:S02]  /*0f20*/  IMAD.MOV.U32 R21, RZ, RZ, R17 ;  /* 0x000000ffff157224 */ /* 0x000fe400078e0011 */
[----:B------:R-:W-:Y:S02]  /*0f30*/  IMAD.MOV.U32 R4, RZ, RZ, R19 ;  /* 0x000000ffff047224 */ /* 0x000fe400078e0013 */
[----:B------:R-:W-:Y:S01]  /*0f40*/  DSETP.MAX.AND P1, P2, R18, R16, PT ;  /* 0x000000101200722a */ /* 0x000fe20003a2f000 */
[----:B-----5:R-:W-:-:S05]  /*0f50*/  IMAD.MOV.U32 R19, RZ, RZ, R15 ;  /* 0x000000ffff137224 */ /* 0x020fca00078e000f */
[----:B0-----:R-:W-:Y:S02]  /*0f60*/  FSEL R23, R4, R21, P1 ;  /* 0x0000001504177208 */ /* 0x001fe40000800000 */
[----:B------:R-:W-:-:S06]  /*0f70*/  SEL R16, R18, R16, P1 ;  /* 0x0000001012107207 */ /* 0x000fcc0000800000 */
[----:B------:R-:W-:-:S05]  /*0f80*/  @P2 LOP3.LUT R23, R21, 0x80000, RZ, 0xfc, !PT ;  /* 0x0008000015172812 */ /* 0x000fca00078efcff */
[----:B------:R-:W-:-:S04]  /*0f90*/  IMAD.MOV.U32 R17, RZ, RZ, R23 ;  /* 0x000000ffff117224 */ /* 0x000fc800078e0017 */
[----:B------:R-:W-:Y:S02]  /*0fa0*/  IMAD.MOV.U32 R4, RZ, RZ, R17 ;  /* 0x000000ffff047224 */ /* 0x000fe400078e0011 */
[----:B------:R-:W-:Y:S01]  /*0fb0*/  DSETP.MAX.AND P1, P2, R16, R14, PT ;  /* 0x0000000e1000722a */ /* 0x000fe20003a2f000 */
[----:B------:R-:W-:-:S05]  /*0fc0*/  IMAD.MOV.U32 R17, RZ, RZ, R13 ;  /* 0x000000ffff117224 */ /* 0x000fca00078e000d */
[----:B------:R-:W-:Y:S02]  /*0fd0*/  FSEL R21, R4, R19, P1 ;  /* 0x0000001304157208 */ /* 0x000fe40000800000 */
        /* <DEDUP_REMOVED lines=15> */
[----:B------:R-:W-:-:S04]  /*10d0*/  @P2 LOP3.LUT R17, R15, 0x80000, RZ, 0xfc, !PT ;  /* 0x000800000f112812 */ /* 0x000fc800078efcff */
[----:B------:R-:W-:-:S05]  /*10e0*/  MOV R11, R17 ;  /* 0x00000011000b7202 */ /* 0x000fca0000000f00 */
[----:B------:R-:W-:Y:S01]  /*10f0*/  IMAD.MOV.U32 R4, RZ, RZ, R11 ;  /* 0x000000ffff047224 */ /* 0x000fe200078e000b */
[----:B------:R-:W-:-:S06]  /*1100*/  DSETP.MAX.AND P1, P2, R10, R6, PT ;  /* 0x000000060a00722a */ /* 0x000fcc0003a2f000 */
[----:B------:R-:W-:Y:S02]  /*1110*/  FSEL R15, R4, R13, P1 ;  /* 0x0000000d040f7208 */ /* 0x000fe40000800000 */
[----:B------:R-:W-:-:S06]  /*1120*/  SEL R6, R10, R6, P1 ;  /* 0x000000060a067207 */ /* 0x000fcc0000800000 */
[----:B------:R-:W-:-:S05]  /*1130*/  @P2 LOP3.LUT R15, R13, 0x80000, RZ, 0xfc, !PT ;  /* 0x000800000d0f2812 */ /* 0x000fca00078efcff */
[----:B------:R-:W-:-:S04]  /*1140*/  IMAD.MOV.U32 R7, RZ, RZ, R15 ;  /* 0x000000ffff077224 */ /* 0x000fc800078e000f */
[----:B------:R-:W-:Y:S02]  /*1150*/  IMAD.MOV.U32 R4, RZ, RZ, R7 ;  /* 0x000000ffff047224 */ /* 0x000fe400078e0007 */
[----:B------:R-:W-:-:S06]  /*1160*/  DSETP.MAX.AND P1, P2, R6, R28, PT ;  /* 0x0000001c0600722a */ /* 0x000fcc0003a2f000 */
[----:B------:R-:W-:Y:S02]  /*1170*/  FSEL R11, R4, R29, P1 ;  /* 0x0000001d040b7208 */ /* 0x000fe40000800000 */
[----:B------:R-:W-:-:S06]  /*1180*/  SEL R24, R6, R25, P1 ;  /* 0x0000001906187207 */ /* 0x000fcc0000800000 */
[----:B------:R-:W-:-:S05]  /*1190*/  @P2 LOP3.LUT R11, R29, 0x80000, RZ, 0xfc, !PT ;  /* 0x000800001d0b2812 */ /* 0x000fca00078efcff */
[----:B------:R-:W-:-:S07]  /*11a0*/  IMAD.MOV.U32 R25, RZ, RZ, R11 ;  /* 0x000000ffff197224 */ /* 0x000fce00078e000b */
.L_x_13:
        /* <DEDUP_REMOVED lines=11> */
[----:B------:R-:W5:Y:S01]  /*1260*/  LDG.E.64 R6, desc[UR6][R16.64+0x18] ;  /* 0x0000180610067981 */ /* 0x000f62000c1e1b00 */
[----:B------:R-:W-:-:S02]  /*1270*/  IMAD.MOV.U32 R3, RZ, RZ, R25 ;  /* 0x000000ffff037224 */ /* 0x000fc400078e0019 */
[----:B------:R-:W-:Y:S01]  /*1280*/  VIADD R5, R5, 0x4 ;  /* 0x0000000405057836 */ /* 0x000fe20000000000 */
[----:B--2---:R-:W-:Y:S01]  /*1290*/  DSETP.MAX.AND P1, P2, R24, R14, PT ;  /* 0x0000000e1800722a */ /* 0x004fe20003a2f000 */
[----:B------:R-:W-:-:S05]  /*12a0*/  IMAD.MOV.U32 R4, RZ, RZ, R15 ;  /* 0x000000ffff047224 */ /* 0x000fca00078e000f */
[----:B------:R-:W-:Y:S02]  /*12b0*/  FSEL R3, R3, R4, P1 ;  /* 0x0000000403037208 */ /* 0x000fe40000800000 */
[----:B------:R-:W-:Y:S01]  /*12c0*/  SEL R14, R24, R14, P1 ;  /* 0x0000000e180e7207 */ /* 0x000fe20000800000 */
[----:B-----5:R-:W-:-:S05]  /*12d0*/  IMAD.MOV.U32 R25, RZ, RZ, R6 ;  /* 0x000000ffff197224 */ /* 0x020fca00078e0006 */
[----:B------:R-:W-:Y:S01]  /*12e0*/  @P2 LOP3.LUT R3, R4, 0x80000, RZ, 0xfc, !PT ;  /* 0x0008000004032812 */ /* 0x000fe200078efcff */
[----:B---3--:R-:W-:-:S04]  /*12f0*/  IMAD.MOV.U32 R4, RZ, RZ, R13 ;  /* 0x000000ffff047224 */ /* 0x008fc800078e000d */
[----:B------:R-:W-:-:S04]  /*1300*/  IMAD.MOV.U32 R15, RZ, RZ, R3 ;  /* 0x000000ffff0f7224 */ /* 0x000fc800078e0003 */
[----:B------:R-:W-:Y:S02]  /*1310*/  IMAD.MOV.U32 R3, RZ, RZ, R15 ;  /* 0x000000ffff037224 */ /* 0x000fe400078e000f */
[----:B------:R-:W-:-:S06]  /*1320*/  DSETP.MAX.AND P1, P2, R14, R12, PT ;  /* 0x0000000c0e00722a */ /* 0x000fcc0003a2f000 */
[----:B------:R-:W-:Y:S02]  /*1330*/  FSEL R3, R3, R4, P1 ;  /* 0x0000000403037208 */ /* 0x000fe40000800000 */
[----:B------:R-:W-:-:S06]  /*1340*/  SEL R12, R14, R12, P1 ;  /* 0x0000000c0e0c7207 */ /* 0x000fcc0000800000 */
[----:B------:R-:W-:Y:S02]  /*1350*/  @P2 LOP3.LUT R3, R4, 0x80000, RZ, 0xfc, !PT ;  /* 0x0008000004032812 */ /* 0x000fe400078efcff */
[----:B----4-:R-:W-:-:S03]  /*1360*/  MOV R4, R11 ;  /* 0x0000000b00047202 */ /* 0x010fc60000000f00 */
[----:B------:R-:W-:-:S04]  /*1370*/  IMAD.MOV.U32 R13, RZ, RZ, R3 ;  /* 0x000000ffff0d7224 */ /* 0x000fc800078e0003 */
[----:B------:R-:W-:Y:S02]  /*1380*/  IMAD.MOV.U32 R3, RZ, RZ, R13 ;  /* 0x000000ffff037224 */ /* 0x000fe400078e000d */
        /* <DEDUP_REMOVED lines=11> */
.L_x_14:
[----:B------:R-:W-:Y:S05]  /*1440*/  @!P0 BRA `(.L_x_10) ;  /* 0x00000000003c8947 */ /* 0x000fea0003800000 */
[----:B------:R-:W0:Y:S01]  /*1450*/  LDC.64 R6, c[0x0][0x388] ;  /* 0x0000e200ff067b82 */ /* 0x000e220000000a00 */
[----:B------:R-:W-:Y:S02]  /*1460*/  IMAD.IADD R3, R26, 0x1, R5 ;  /* 0x000000011a037824 */ /* 0x000fe400078e0205 */
[----:B------:R-:W-:-:S07]  /*1470*/  IMAD.MOV R0, RZ, RZ, -R0 ;  /* 0x000000ffff007224 */ /* 0x000fce00078e0a00 */
.L_x_15:
[----:B0-----:R-:W-:-:S06]  /*1480*/  IMAD.WIDE R4, R3, 0x8, R6 ;  /* 0x0000000803047825 */ /* 0x001fcc00078e0206 */
[----:B------:R-:W2:Y:S01]  /*1490*/  LDG.E.64 R4, desc[UR6][R4.64] ;  /* 0x0000000604047981 */ /* 0x000ea2000c1e1b00 */
[----:B------:R-:W-:Y:S02]  /*14a0*/  VIADD R0, R0, 0x1 ;  /* 0x0000000100007836 */ /* 0x000fe40000000000 */
[----:B------:R-:W-:Y:S02]  /*14b0*/  IMAD.MOV.U32 R11, RZ, RZ, R25 ;  /* 0x000000ffff0b7224 */ /* 0x000fe400078e0019 */
[----:B------:R-:W-:Y:S01]  /*14c0*/  VIADD R3, R3, 0x1 ;  /* 0x0000000103037836 */ /* 0x000fe20000000000 */
[----:B------:R-:W-:Y:S01]  /*14d0*/  ISETP.NE.AND P0, PT, R0, RZ, PT ;  /* 0x000000ff0000720c */ /* 0x000fe20003f05270 */
[----:B--2---:R-:W-:Y:S01]  /*14e0*/  DSETP.MAX.AND P1, P2, R4, R24, PT ;  /* 0x000000180400722a */ /* 0x004fe20003a2f000 */
[----:B------:R-:W-:-:S05]  /*14f0*/  IMAD.MOV.U32 R10, RZ, RZ, R5 ;  /* 0x000000ffff0a7224 */ /* 0x000fca00078e0005 */
[----:B------:R-:W-:Y:S02]  /*1500*/  FSEL R25, R10, R11, P1 ;  /* 0x0000000b0a197208 */ /* 0x000fe40000800000 */
[----:B------:R-:W-:-:S06]  /*1510*/  SEL R24, R4, R24, P1 ;  /* 0x0000001804187207 */ /* 0x000fcc0000800000 */
[----:B------:R-:W-:Y:S01]  /*1520*/  @P2 LOP3.LUT R25, R11, 0x80000, RZ, 0xfc, !PT ;  /* 0x000800000b192812 */ /* 0x000fe200078efcff */
[----:B------:R-:W-:Y:S06]  /*1530*/  @P0 BRA `(.L_x_15) ;  /* 0xfffffffc00d00947 */ /* 0x000fec000383ffff */
.L_x_10:
[----:B------:R-:W0:Y:S01]  /*1540*/  LDC.64 R4, c[0x0][0x388] ;  /* 0x0000e200ff047b82 */ /* 0x000e220000000a00 */
[----:B------:R-:W1:Y:S01]  /*1550*/  LDCU.64 UR4, c[0x0][0x398] ;  /* 0x00007300ff0477ac */ /* 0x000e620008000a00 */
[----:B------:R-:W2:Y:S01]  /*1560*/  LDCU.64 UR8, c[0x0][0x3a0] ;  /* 0x00007400ff0877ac */ /* 0x000ea20008000a00 */
[----:B0-----:R-:W-:-:S05]  /*1570*/  IMAD.WIDE R2, R2, 0x8, R4 ;  /* 0x0000000802027825 */ /* 0x001fca00078e0204 */
[----:B------:R-:W3:Y:S01]  /*1580*/  LDG.E.64 R4, desc[UR6][R2.64] ;  /* 0x0000000602047981 */ /* 0x000ee2000c1e1b00 */
[----:B-1----:R-:W-:-:S08]  /*1590*/  DFMA R8, R24, UR4, -R8 ;  /* 0x0000000418087c2b */ /* 0x002fd00008000808 */
[----:B---3--:R-:W-:-:S08]  /*15a0*/  DADD R8, R8, -R4 ;  /* 0x0000000008087229 */ /* 0x008fd00000000804 */
[----:B--2---:R-:W-:-:S07]  /*15b0*/  DFMA R8, R8, UR8, R4 ;  /* 0x0000000808087c2b */ /* 0x004fce0008000004 */
[----:B------:R-:W-:Y:S01]  /*15c0*/  STG.E.64 desc[UR6][R2.64], R8 ;  /* 0x0000000802007986 */ /* 0x000fe2000c101b06 */
[----:B------:R-:W-:Y:S05]  /*15d0*/  EXIT ;  /* 0x000000000000794d */ /* 0x000fea0003800000 */
.L_x_16:
        /* <DEDUP_REMOVED lines=10> */
.L_x_18:


//--------------------- .nv.global.init           --------------------------
	.section	.nv.global.init,"aw",@progbits
	.align	4
.nv.global.init:
	.type		mrg32k3aM1SubSeq,@object
	.size		mrg32k3aM1SubSeq,(mrg32k3aM2SubSeq - mrg32k3aM1SubSeq)
mrg32k3aM1SubSeq:
        /*0000*/ 	.byte	0x0b, 0xcc, 0xee, 0x04, 0x73, 0x29, 0x8b, 0x6f, 0xf6, 0x53, 0x03, 0xf6, 0x23, 0xf6, 0xea, 0xda
        /* <DEDUP_REMOVED lines=125> */
	.type		mrg32k3aM2SubSeq,@object
	.size		mrg32k3aM2SubSeq,(mrg32k3aM1 - mrg32k3aM2SubSeq)
mrg32k3aM2SubSeq:
        /* <DEDUP_REMOVED lines=126> */
	.type		mrg32k3aM1,@object
	.size		mrg32k3aM1,(mrg32k3aM1Seq - mrg32k3aM1)
mrg32k3aM1:
        /* <DEDUP_REMOVED lines=144> */
	.type		mrg32k3aM1Seq,@object
	.size		mrg32k3aM1Seq,(mrg32k3aM2 - mrg32k3aM1Seq)
mrg32k3aM1Seq:
        /* <DEDUP_REMOVED lines=144> */
	.type		mrg32k3aM2,@object
	.size		mrg32k3aM2,(mrg32k3aM2Seq - mrg32k3aM2)
mrg32k3aM2:
        /* <DEDUP_REMOVED lines=144> */
	.type		mrg32k3aM2Seq,@object
	.size		mrg32k3aM2Seq,(precalc_xorwow_matrix - mrg32k3aM2Seq)
mrg32k3aM2Seq:
        /* <DEDUP_REMOVED lines=144> */
	.type		precalc_xorwow_matrix,@object
	.size		precalc_xorwow_matrix,(precalc_xorwow_offset_matrix - precalc_xorwow_matrix)
precalc_xorwow_matrix:
        /* <DEDUP_REMOVED lines=6400> */
	.type		precalc_xorwow_offset_matrix,@object
	.size		precalc_xorwow_offset_matrix,(.L_1 - precalc_xorwow_offset_matrix)
precalc_xorwow_offset_matrix:
        /* <DEDUP_REMOVED lines=6400> */
.L_1:


//--------------------- .nv.shared._Z19epsilonGreedyKernelPdPiidS0_P17curandStateXORWOW --------------------------
	.section	.nv.shared._Z19epsilonGreedyKernelPdPiidS0_P17curandStateXORWOW,"aw",@nobits
	.sectionflags	@""
	.align	8
.nv.shared._Z19epsilonGreedyKernelPdPiidS0_P17curandStateXORWOW:
	.zero		4096


//--------------------- .nv.shared.reserved.0     --------------------------
	.section	.nv.shared.reserved.0,"aw",@nobits
	.weak		__nv_reservedSMEM_offset_0_alias
	.size		__nv_reservedSMEM_offset_0_alias, 0, 64
	.other		__nv_reservedSMEM_offset_0_alias,@"STO_CUDA_RESERVED_SHARED STV_DEFAULT"
__nv_reservedSMEM_offset_0_alias:
	.zero		0
	.zero		64


//--------------------- .nv.constant0._Z19epsilonGreedyKernelPdPiidS0_P17curandStateXORWOW --------------------------
	.section	.nv.constant0._Z19epsilonGreedyKernelPdPiidS0_P17curandStateXORWOW,"a",@progbits
	.sectionflags	@""
	.align	4
.nv.constant0._Z19epsilonGreedyKernelPdPiidS0_P17curandStateXORWOW:
	.zero		944


//--------------------- .nv.constant0._Z13updateQKernelPdS_idd --------------------------
	.section	.nv.constant0._Z13updateQKernelPdS_idd,"a",@progbits
	.sectionflags	@""
	.align	4
.nv.constant0._Z13updateQKernelPdS_idd:
	.zero		936


//--------------------- SYMBOLS --------------------------

	.type		.nv.reservedSmem.offset0,@object
	.size		.nv.reservedSmem.offset0,0x4
	.type		.nv.reservedSmem.cap,@object
	.size		.nv.reservedSmem.cap,0x4
